//
// Generated by NVIDIA NVVM Compiler
//
// Compiler Build ID: CL-36424714
// Cuda compilation tools, release 13.0, V13.0.88
// Based on NVVM 20.0.0
//

.version 9.0
.target sm_100
.address_size 64

	// .globl	ReLU

.visible .entry ReLU(
	.param .u64 .ptr .align 1 ReLU_param_0,
	.param .u64 .ptr .align 1 ReLU_param_1,
	.param .u32 ReLU_param_2,
	.param .u32 ReLU_param_3,
	.param .f32 ReLU_param_4,
	.param .f32 ReLU_param_5,
	.param .f32 ReLU_param_6
)
{
	.reg .pred 	%p<6>;
	.reg .b32 	%r<14>;
	.reg .b32 	%f<7>;
	.reg .b64 	%rd<13>;

	ld.param.u64 	%rd2, [ReLU_param_0];
	ld.param.u64 	%rd3, [ReLU_param_1];
	ld.param.u32 	%r5, [ReLU_param_2];
	ld.param.u32 	%r6, [ReLU_param_3];
	ld.param.f32 	%f2, [ReLU_param_4];
	ld.param.f32 	%f3, [ReLU_param_5];
	ld.param.f32 	%f4, [ReLU_param_6];
	cvta.to.global.u64 	%rd1, %rd3;
	mov.u32 	%r7, %ctaid.x;
	mov.u32 	%r8, %ntid.x;
	mov.u32 	%r9, %tid.x;
	mad.lo.s32 	%r1, %r7, %r8, %r9;
	mov.u32 	%r10, %ctaid.y;
	mov.u32 	%r11, %ntid.y;
	mov.u32 	%r12, %tid.y;
	mad.lo.s32 	%r13, %r10, %r11, %r12;
	setp.ge.s32 	%p1, %r1, %r5;
	setp.ge.s32 	%p2, %r13, %r6;
	or.pred  	%p3, %p1, %p2;
	@%p3 bra 	$L__BB0_6;
	cvta.to.global.u64 	%rd4, %rd2;
	mad.lo.s32 	%r3, %r6, %r1, %r13;
	mul.wide.s32 	%rd5, %r3, 4;
	add.s64 	%rd6, %rd4, %rd5;
	ld.global.f32 	%f1, [%rd6];
	setp.ltu.f32 	%p4, %f1, %f2;
	@%p4 bra 	$L__BB0_3;
	add.s64 	%rd8, %rd1, %rd5;
	st.global.f32 	[%rd8], %f2;
	bra.uni 	$L__BB0_6;
$L__BB0_3:
	setp.ltu.f32 	%p5, %f1, %f3;
	@%p5 bra 	$L__BB0_5;
	add.s64 	%rd10, %rd1, %rd5;
	st.global.f32 	[%rd10], %f1;
	bra.uni 	$L__BB0_6;
$L__BB0_5:
	sub.f32 	%f5, %f1, %f3;
	mul.f32 	%f6, %f4, %f5;
	add.s64 	%rd12, %rd1, %rd5;
	st.global.f32 	[%rd12], %f6;
$L__BB0_6:
	ret;

}
	// .globl	Sigmoid
.visible .entry Sigmoid(
	.param .u64 .ptr .align 1 Sigmoid_param_0,
	.param .u64 .ptr .align 1 Sigmoid_param_1,
	.param .u32 Sigmoid_param_2,
	.param .u32 Sigmoid_param_3
)
{
	.reg .pred 	%p<4>;
	.reg .b32 	%r<16>;
	.reg .b32 	%f<15>;
	.reg .b64 	%rd<8>;

	ld.param.u64 	%rd1, [Sigmoid_param_0];
	ld.param.u64 	%rd2, [Sigmoid_param_1];
	ld.param.u32 	%r4, [Sigmoid_param_2];
	ld.param.u32 	%r5, [Sigmoid_param_3];
	mov.u32 	%r6, %ctaid.x;
	mov.u32 	%r7, %ntid.x;
	mov.u32 	%r8, %tid.x;
	mad.lo.s32 	%r1, %r6, %r7, %r8;
	mov.u32 	%r9, %ctaid.y;
	mov.u32 	%r10, %ntid.y;
	mov.u32 	%r11, %tid.y;
	mad.lo.s32 	%r12, %r9, %r10, %r11;
	setp.ge.s32 	%p1, %r1, %r4;
	setp.ge.s32 	%p2, %r12, %r5;
	or.pred  	%p3, %p1, %p2;
	@%p3 bra 	$L__BB1_2;
	cvta.to.global.u64 	%rd3, %rd1;
	cvta.to.global.u64 	%rd4, %rd2;
	mad.lo.s32 	%r13, %r5, %r1, %r12;
	mul.wide.s32 	%rd5, %r13, 4;
	add.s64 	%rd6, %rd3, %rd5;
	ld.global.f32 	%f1, [%rd6];
	fma.rn.f32 	%f2, %f1, 0fBBBB989D, 0f3F000000;
	cvt.sat.f32.f32 	%f3, %f2;
	mov.f32 	%f4, 0f4B400001;
	mov.f32 	%f5, 0f437C0000;
	fma.rm.f32 	%f6, %f3, %f5, %f4;
	add.f32 	%f7, %f6, 0fCB40007F;
	neg.f32 	%f8, %f7;
	fma.rn.f32 	%f9, %f1, 0fBFB8AA3B, %f8;
	fma.rn.f32 	%f10, %f1, 0fB2A57060, %f9;
	mov.b32 	%r14, %f6;
	shl.b32 	%r15, %r14, 23;
	mov.b32 	%f11, %r15;
	ex2.approx.ftz.f32 	%f12, %f10;
	fma.rn.f32 	%f13, %f12, %f11, 0f3F800000;
	rcp.rn.f32 	%f14, %f13;
	add.s64 	%rd7, %rd4, %rd5;
	st.global.f32 	[%rd7], %f14;
$L__BB1_2:
	ret;

}
	// .globl	SoftMax
.visible .entry SoftMax(
	.param .u64 .ptr .align 1 SoftMax_param_0,
	.param .u64 .ptr .align 1 SoftMax_param_1,
	.param .u32 SoftMax_param_2,
	.param .u32 SoftMax_param_3
)
{
	.reg .pred 	%p<28>;
	.reg .b32 	%r<125>;
	.reg .b32 	%f<364>;
	.reg .b64 	%rd<37>;

	ld.param.u64 	%rd7, [SoftMax_param_0];
	ld.param.u64 	%rd8, [SoftMax_param_1];
	ld.param.u32 	%r55, [SoftMax_param_2];
	ld.param.u32 	%r56, [SoftMax_param_3];
	cvta.to.global.u64 	%rd1, %rd7;
	cvta.to.global.u64 	%rd2, %rd8;
	mov.u32 	%r57, %ctaid.x;
	mov.u32 	%r58, %ntid.x;
	mov.u32 	%r59, %tid.x;
	mad.lo.s32 	%r1, %r57, %r58, %r59;
	mov.u32 	%r60, %ctaid.y;
	mov.u32 	%r61, %ntid.y;
	mov.u32 	%r62, %tid.y;
	mad.lo.s32 	%r63, %r60, %r61, %r62;
	setp.ge.s32 	%p1, %r1, %r55;
	setp.ge.s32 	%p2, %r63, %r56;
	or.pred  	%p3, %p1, %p2;
	@%p3 bra 	$L__BB2_36;
	mul.lo.s32 	%r2, %r56, %r1;
	and.b32  	%r3, %r56, 15;
	setp.lt.u32 	%p4, %r56, 16;
	mov.f32 	%f354, 0fFF7FFFFF;
	mov.b32 	%r106, 0;
	@%p4 bra 	$L__BB2_4;
	and.b32  	%r106, %r56, 2147483632;
	neg.s32 	%r112, %r106;
	add.s64 	%rd3, %rd1, 32;
	mov.f32 	%f354, 0fFF7FFFFF;
	mov.u32 	%r111, %r2;
$L__BB2_3:
	.pragma "nounroll";
	mul.wide.s32 	%rd9, %r111, 4;
	add.s64 	%rd10, %rd3, %rd9;
	ld.global.f32 	%f29, [%rd10+-32];
	max.f32 	%f30, %f354, %f29;
	ld.global.f32 	%f31, [%rd10+-28];
	max.f32 	%f32, %f30, %f31;
	ld.global.f32 	%f33, [%rd10+-24];
	max.f32 	%f34, %f32, %f33;
	ld.global.f32 	%f35, [%rd10+-20];
	max.f32 	%f36, %f34, %f35;
	ld.global.f32 	%f37, [%rd10+-16];
	max.f32 	%f38, %f36, %f37;
	ld.global.f32 	%f39, [%rd10+-12];
	max.f32 	%f40, %f38, %f39;
	ld.global.f32 	%f41, [%rd10+-8];
	max.f32 	%f42, %f40, %f41;
	ld.global.f32 	%f43, [%rd10+-4];
	max.f32 	%f44, %f42, %f43;
	ld.global.f32 	%f45, [%rd10];
	max.f32 	%f46, %f44, %f45;
	ld.global.f32 	%f47, [%rd10+4];
	max.f32 	%f48, %f46, %f47;
	ld.global.f32 	%f49, [%rd10+8];
	max.f32 	%f50, %f48, %f49;
	ld.global.f32 	%f51, [%rd10+12];
	max.f32 	%f52, %f50, %f51;
	ld.global.f32 	%f53, [%rd10+16];
	max.f32 	%f54, %f52, %f53;
	ld.global.f32 	%f55, [%rd10+20];
	max.f32 	%f56, %f54, %f55;
	ld.global.f32 	%f57, [%rd10+24];
	max.f32 	%f58, %f56, %f57;
	ld.global.f32 	%f59, [%rd10+28];
	max.f32 	%f354, %f58, %f59;
	add.s32 	%r112, %r112, 16;
	add.s32 	%r111, %r111, 16;
	setp.eq.s32 	%p5, %r112, 0;
	@%p5 bra 	$L__BB2_4;
	bra.uni 	$L__BB2_3;
$L__BB2_4:
	setp.eq.s32 	%p6, %r3, 0;
	@%p6 bra 	$L__BB2_13;
	and.b32  	%r7, %r56, 7;
	setp.lt.u32 	%p7, %r3, 8;
	@%p7 bra 	$L__BB2_7;
	add.s32 	%r66, %r106, %r2;
	mul.wide.s32 	%rd11, %r66, 4;
	add.s64 	%rd12, %rd1, %rd11;
	ld.global.f32 	%f61, [%rd12];
	max.f32 	%f62, %f354, %f61;
	ld.global.f32 	%f63, [%rd12+4];
	max.f32 	%f64, %f62, %f63;
	ld.global.f32 	%f65, [%rd12+8];
	max.f32 	%f66, %f64, %f65;
	ld.global.f32 	%f67, [%rd12+12];
	max.f32 	%f68, %f66, %f67;
	ld.global.f32 	%f69, [%rd12+16];
	max.f32 	%f70, %f68, %f69;
	ld.global.f32 	%f71, [%rd12+20];
	max.f32 	%f72, %f70, %f71;
	ld.global.f32 	%f73, [%rd12+24];
	max.f32 	%f74, %f72, %f73;
	ld.global.f32 	%f75, [%rd12+28];
	max.f32 	%f354, %f74, %f75;
	add.s32 	%r106, %r106, 8;
$L__BB2_7:
	setp.eq.s32 	%p8, %r7, 0;
	@%p8 bra 	$L__BB2_13;
	and.b32  	%r10, %r56, 3;
	setp.lt.u32 	%p9, %r7, 4;
	@%p9 bra 	$L__BB2_10;
	add.s32 	%r67, %r106, %r2;
	mul.wide.s32 	%rd13, %r67, 4;
	add.s64 	%rd14, %rd1, %rd13;
	ld.global.f32 	%f77, [%rd14];
	max.f32 	%f78, %f354, %f77;
	ld.global.f32 	%f79, [%rd14+4];
	max.f32 	%f80, %f78, %f79;
	ld.global.f32 	%f81, [%rd14+8];
	max.f32 	%f82, %f80, %f81;
	ld.global.f32 	%f83, [%rd14+12];
	max.f32 	%f354, %f82, %f83;
	add.s32 	%r106, %r106, 4;
$L__BB2_10:
	setp.eq.s32 	%p10, %r10, 0;
	@%p10 bra 	$L__BB2_13;
	add.s32 	%r110, %r106, %r2;
	neg.s32 	%r109, %r10;
$L__BB2_12:
	.pragma "nounroll";
	mul.wide.s32 	%rd15, %r110, 4;
	add.s64 	%rd16, %rd1, %rd15;
	ld.global.f32 	%f84, [%rd16];
	max.f32 	%f354, %f354, %f84;
	add.s32 	%r110, %r110, 1;
	add.s32 	%r109, %r109, 1;
	setp.ne.s32 	%p11, %r109, 0;
	@%p11 bra 	$L__BB2_12;
$L__BB2_13:
	and.b32  	%r19, %r56, 7;
	setp.lt.u32 	%p12, %r56, 8;
	mov.f32 	%f362, 0f00000000;
	mov.b32 	%r113, 0;
	@%p12 bra 	$L__BB2_16;
	and.b32  	%r113, %r56, 2147483640;
	neg.s32 	%r117, %r113;
	add.s64 	%rd4, %rd1, 16;
	add.s64 	%rd5, %rd2, 16;
	mov.f32 	%f362, 0f00000000;
	mov.u32 	%r116, %r2;
$L__BB2_15:
	.pragma "nounroll";
	mul.wide.s32 	%rd17, %r116, 4;
	add.s64 	%rd18, %rd4, %rd17;
	add.s64 	%rd19, %rd5, %rd17;
	ld.global.f32 	%f88, [%rd18+-16];
	sub.f32 	%f89, %f88, %f354;
	fma.rn.f32 	%f90, %f89, 0f3BBB989D, 0f3F000000;
	cvt.sat.f32.f32 	%f91, %f90;
	mov.f32 	%f92, 0f4B400001;
	mov.f32 	%f93, 0f437C0000;
	fma.rm.f32 	%f94, %f91, %f93, %f92;
	add.f32 	%f95, %f94, 0fCB40007F;
	neg.f32 	%f96, %f95;
	fma.rn.f32 	%f97, %f89, 0f3FB8AA3B, %f96;
	fma.rn.f32 	%f98, %f89, 0f32A57060, %f97;
	mov.b32 	%r69, %f94;
	shl.b32 	%r70, %r69, 23;
	mov.b32 	%f99, %r70;
	ex2.approx.ftz.f32 	%f100, %f98;
	mul.f32 	%f101, %f100, %f99;
	st.global.f32 	[%rd19+-16], %f101;
	add.f32 	%f102, %f362, %f101;
	ld.global.f32 	%f103, [%rd18+-12];
	sub.f32 	%f104, %f103, %f354;
	fma.rn.f32 	%f105, %f104, 0f3BBB989D, 0f3F000000;
	cvt.sat.f32.f32 	%f106, %f105;
	fma.rm.f32 	%f107, %f106, %f93, %f92;
	add.f32 	%f108, %f107, 0fCB40007F;
	neg.f32 	%f109, %f108;
	fma.rn.f32 	%f110, %f104, 0f3FB8AA3B, %f109;
	fma.rn.f32 	%f111, %f104, 0f32A57060, %f110;
	mov.b32 	%r71, %f107;
	shl.b32 	%r72, %r71, 23;
	mov.b32 	%f112, %r72;
	ex2.approx.ftz.f32 	%f113, %f111;
	mul.f32 	%f114, %f113, %f112;
	st.global.f32 	[%rd19+-12], %f114;
	add.f32 	%f115, %f102, %f114;
	ld.global.f32 	%f116, [%rd18+-8];
	sub.f32 	%f117, %f116, %f354;
	fma.rn.f32 	%f118, %f117, 0f3BBB989D, 0f3F000000;
	cvt.sat.f32.f32 	%f119, %f118;
	fma.rm.f32 	%f120, %f119, %f93, %f92;
	add.f32 	%f121, %f120, 0fCB40007F;
	neg.f32 	%f122, %f121;
	fma.rn.f32 	%f123, %f117, 0f3FB8AA3B, %f122;
	fma.rn.f32 	%f124, %f117, 0f32A57060, %f123;
	mov.b32 	%r73, %f120;
	shl.b32 	%r74, %r73, 23;
	mov.b32 	%f125, %r74;
	ex2.approx.ftz.f32 	%f126, %f124;
	mul.f32 	%f127, %f126, %f125;
	st.global.f32 	[%rd19+-8], %f127;
	add.f32 	%f128, %f115, %f127;
	ld.global.f32 	%f129, [%rd18+-4];
	sub.f32 	%f130, %f129, %f354;
	fma.rn.f32 	%f131, %f130, 0f3BBB989D, 0f3F000000;
	cvt.sat.f32.f32 	%f132, %f131;
	fma.rm.f32 	%f133, %f132, %f93, %f92;
	add.f32 	%f134, %f133, 0fCB40007F;
	neg.f32 	%f135, %f134;
	fma.rn.f32 	%f136, %f130, 0f3FB8AA3B, %f135;
	fma.rn.f32 	%f137, %f130, 0f32A57060, %f136;
	mov.b32 	%r75, %f133;
	shl.b32 	%r76, %r75, 23;
	mov.b32 	%f138, %r76;
	ex2.approx.ftz.f32 	%f139, %f137;
	mul.f32 	%f140, %f139, %f138;
	st.global.f32 	[%rd19+-4], %f140;
	add.f32 	%f141, %f128, %f140;
	ld.global.f32 	%f142, [%rd18];
	sub.f32 	%f143, %f142, %f354;
	fma.rn.f32 	%f144, %f143, 0f3BBB989D, 0f3F000000;
	cvt.sat.f32.f32 	%f145, %f144;
	fma.rm.f32 	%f146, %f145, %f93, %f92;
	add.f32 	%f147, %f146, 0fCB40007F;
	neg.f32 	%f148, %f147;
	fma.rn.f32 	%f149, %f143, 0f3FB8AA3B, %f148;
	fma.rn.f32 	%f150, %f143, 0f32A57060, %f149;
	mov.b32 	%r77, %f146;
	shl.b32 	%r78, %r77, 23;
	mov.b32 	%f151, %r78;
	ex2.approx.ftz.f32 	%f152, %f150;
	mul.f32 	%f153, %f152, %f151;
	st.global.f32 	[%rd19], %f153;
	add.f32 	%f154, %f141, %f153;
	ld.global.f32 	%f155, [%rd18+4];
	sub.f32 	%f156, %f155, %f354;
	fma.rn.f32 	%f157, %f156, 0f3BBB989D, 0f3F000000;
	cvt.sat.f32.f32 	%f158, %f157;
	fma.rm.f32 	%f159, %f158, %f93, %f92;
	add.f32 	%f160, %f159, 0fCB40007F;
	neg.f32 	%f161, %f160;
	fma.rn.f32 	%f162, %f156, 0f3FB8AA3B, %f161;
	fma.rn.f32 	%f163, %f156, 0f32A57060, %f162;
	mov.b32 	%r79, %f159;
	shl.b32 	%r80, %r79, 23;
	mov.b32 	%f164, %r80;
	ex2.approx.ftz.f32 	%f165, %f163;
	mul.f32 	%f166, %f165, %f164;
	st.global.f32 	[%rd19+4], %f166;
	add.f32 	%f167, %f154, %f166;
	ld.global.f32 	%f168, [%rd18+8];
	sub.f32 	%f169, %f168, %f354;
	fma.rn.f32 	%f170, %f169, 0f3BBB989D, 0f3F000000;
	cvt.sat.f32.f32 	%f171, %f170;
	fma.rm.f32 	%f172, %f171, %f93, %f92;
	add.f32 	%f173, %f172, 0fCB40007F;
	neg.f32 	%f174, %f173;
	fma.rn.f32 	%f175, %f169, 0f3FB8AA3B, %f174;
	fma.rn.f32 	%f176, %f169, 0f32A57060, %f175;
	mov.b32 	%r81, %f172;
	shl.b32 	%r82, %r81, 23;
	mov.b32 	%f177, %r82;
	ex2.approx.ftz.f32 	%f178, %f176;
	mul.f32 	%f179, %f178, %f177;
	st.global.f32 	[%rd19+8], %f179;
	add.f32 	%f180, %f167, %f179;
	ld.global.f32 	%f181, [%rd18+12];
	sub.f32 	%f182, %f181, %f354;
	fma.rn.f32 	%f183, %f182, 0f3BBB989D, 0f3F000000;
	cvt.sat.f32.f32 	%f184, %f183;
	fma.rm.f32 	%f185, %f184, %f93, %f92;
	add.f32 	%f186, %f185, 0fCB40007F;
	neg.f32 	%f187, %f186;
	fma.rn.f32 	%f188, %f182, 0f3FB8AA3B, %f187;
	fma.rn.f32 	%f189, %f182, 0f32A57060, %f188;
	mov.b32 	%r83, %f185;
	shl.b32 	%r84, %r83, 23;
	mov.b32 	%f190, %r84;
	ex2.approx.ftz.f32 	%f191, %f189;
	mul.f32 	%f192, %f191, %f190;
	st.global.f32 	[%rd19+12], %f192;
	add.f32 	%f362, %f180, %f192;
	add.s32 	%r117, %r117, 8;
	add.s32 	%r116, %r116, 8;
	setp.eq.s32 	%p13, %r117, 0;
	@%p13 bra 	$L__BB2_16;
	bra.uni 	$L__BB2_15;
$L__BB2_16:
	setp.eq.s32 	%p14, %r19, 0;
	@%p14 bra 	$L__BB2_24;
	and.b32  	%r27, %r56, 3;
	setp.lt.u32 	%p15, %r19, 4;
	@%p15 bra 	$L__BB2_19;
	add.s32 	%r85, %r113, %r2;
	mul.wide.s32 	%rd20, %r85, 4;
	add.s64 	%rd21, %rd1, %rd20;
	ld.global.f32 	%f194, [%rd21];
	sub.f32 	%f195, %f194, %f354;
	fma.rn.f32 	%f196, %f195, 0f3BBB989D, 0f3F000000;
	cvt.sat.f32.f32 	%f197, %f196;
	mov.f32 	%f198, 0f4B400001;
	mov.f32 	%f199, 0f437C0000;
	fma.rm.f32 	%f200, %f197, %f199, %f198;
	add.f32 	%f201, %f200, 0fCB40007F;
	neg.f32 	%f202, %f201;
	fma.rn.f32 	%f203, %f195, 0f3FB8AA3B, %f202;
	fma.rn.f32 	%f204, %f195, 0f32A57060, %f203;
	mov.b32 	%r86, %f200;
	shl.b32 	%r87, %r86, 23;
	mov.b32 	%f205, %r87;
	ex2.approx.ftz.f32 	%f206, %f204;
	mul.f32 	%f207, %f206, %f205;
	add.s64 	%rd22, %rd2, %rd20;
	st.global.f32 	[%rd22], %f207;
	add.f32 	%f208, %f362, %f207;
	ld.global.f32 	%f209, [%rd21+4];
	sub.f32 	%f210, %f209, %f354;
	fma.rn.f32 	%f211, %f210, 0f3BBB989D, 0f3F000000;
	cvt.sat.f32.f32 	%f212, %f211;
	fma.rm.f32 	%f213, %f212, %f199, %f198;
	add.f32 	%f214, %f213, 0fCB40007F;
	neg.f32 	%f215, %f214;
	fma.rn.f32 	%f216, %f210, 0f3FB8AA3B, %f215;
	fma.rn.f32 	%f217, %f210, 0f32A57060, %f216;
	mov.b32 	%r88, %f213;
	shl.b32 	%r89, %r88, 23;
	mov.b32 	%f218, %r89;
	ex2.approx.ftz.f32 	%f219, %f217;
	mul.f32 	%f220, %f219, %f218;
	st.global.f32 	[%rd22+4], %f220;
	add.f32 	%f221, %f208, %f220;
	ld.global.f32 	%f222, [%rd21+8];
	sub.f32 	%f223, %f222, %f354;
	fma.rn.f32 	%f224, %f223, 0f3BBB989D, 0f3F000000;
	cvt.sat.f32.f32 	%f225, %f224;
	fma.rm.f32 	%f226, %f225, %f199, %f198;
	add.f32 	%f227, %f226, 0fCB40007F;
	neg.f32 	%f228, %f227;
	fma.rn.f32 	%f229, %f223, 0f3FB8AA3B, %f228;
	fma.rn.f32 	%f230, %f223, 0f32A57060, %f229;
	mov.b32 	%r90, %f226;
	shl.b32 	%r91, %r90, 23;
	mov.b32 	%f231, %r91;
	ex2.approx.ftz.f32 	%f232, %f230;
	mul.f32 	%f233, %f232, %f231;
	st.global.f32 	[%rd22+8], %f233;
	add.f32 	%f234, %f221, %f233;
	ld.global.f32 	%f235, [%rd21+12];
	sub.f32 	%f236, %f235, %f354;
	fma.rn.f32 	%f237, %f236, 0f3BBB989D, 0f3F000000;
	cvt.sat.f32.f32 	%f238, %f237;
	fma.rm.f32 	%f239, %f238, %f199, %f198;
	add.f32 	%f240, %f239, 0fCB40007F;
	neg.f32 	%f241, %f240;
	fma.rn.f32 	%f242, %f236, 0f3FB8AA3B, %f241;
	fma.rn.f32 	%f243, %f236, 0f32A57060, %f242;
	mov.b32 	%r92, %f239;
	shl.b32 	%r93, %r92, 23;
	mov.b32 	%f244, %r93;
	ex2.approx.ftz.f32 	%f245, %f243;
	mul.f32 	%f246, %f245, %f244;
	st.global.f32 	[%rd22+12], %f246;
	add.f32 	%f362, %f234, %f246;
	add.s32 	%r113, %r113, 4;
$L__BB2_19:
	setp.eq.s32 	%p16, %r27, 0;
	@%p16 bra 	$L__BB2_24;
	setp.eq.s32 	%p17, %r27, 1;
	@%p17 bra 	$L__BB2_22;
	add.s32 	%r94, %r113, %r2;
	mul.wide.s32 	%rd23, %r94, 4;
	add.s64 	%rd24, %rd1, %rd23;
	ld.global.f32 	%f248, [%rd24];
	sub.f32 	%f249, %f248, %f354;
	fma.rn.f32 	%f250, %f249, 0f3BBB989D, 0f3F000000;
	cvt.sat.f32.f32 	%f251, %f250;
	mov.f32 	%f252, 0f4B400001;
	mov.f32 	%f253, 0f437C0000;
	fma.rm.f32 	%f254, %f251, %f253, %f252;
	add.f32 	%f255, %f254, 0fCB40007F;
	neg.f32 	%f256, %f255;
	fma.rn.f32 	%f257, %f249, 0f3FB8AA3B, %f256;
	fma.rn.f32 	%f258, %f249, 0f32A57060, %f257;
	mov.b32 	%r95, %f254;
	shl.b32 	%r96, %r95, 23;
	mov.b32 	%f259, %r96;
	ex2.approx.ftz.f32 	%f260, %f258;
	mul.f32 	%f261, %f260, %f259;
	add.s64 	%rd25, %rd2, %rd23;
	st.global.f32 	[%rd25], %f261;
	add.f32 	%f262, %f362, %f261;
	ld.global.f32 	%f263, [%rd24+4];
	sub.f32 	%f264, %f263, %f354;
	fma.rn.f32 	%f265, %f264, 0f3BBB989D, 0f3F000000;
	cvt.sat.f32.f32 	%f266, %f265;
	fma.rm.f32 	%f267, %f266, %f253, %f252;
	add.f32 	%f268, %f267, 0fCB40007F;
	neg.f32 	%f269, %f268;
	fma.rn.f32 	%f270, %f264, 0f3FB8AA3B, %f269;
	fma.rn.f32 	%f271, %f264, 0f32A57060, %f270;
	mov.b32 	%r97, %f267;
	shl.b32 	%r98, %r97, 23;
	mov.b32 	%f272, %r98;
	ex2.approx.ftz.f32 	%f273, %f271;
	mul.f32 	%f274, %f273, %f272;
	st.global.f32 	[%rd25+4], %f274;
	add.f32 	%f362, %f262, %f274;
	add.s32 	%r113, %r113, 2;
$L__BB2_22:
	and.b32  	%r99, %r56, 1;
	setp.eq.b32 	%p18, %r99, 1;
	not.pred 	%p19, %p18;
	@%p19 bra 	$L__BB2_24;
	add.s32 	%r100, %r113, %r2;
	mul.wide.s32 	%rd26, %r100, 4;
	add.s64 	%rd27, %rd1, %rd26;
	ld.global.f32 	%f275, [%rd27];
	sub.f32 	%f276, %f275, %f354;
	fma.rn.f32 	%f277, %f276, 0f3BBB989D, 0f3F000000;
	cvt.sat.f32.f32 	%f278, %f277;
	mov.f32 	%f279, 0f4B400001;
	mov.f32 	%f280, 0f437C0000;
	fma.rm.f32 	%f281, %f278, %f280, %f279;
	add.f32 	%f282, %f281, 0fCB40007F;
	neg.f32 	%f283, %f282;
	fma.rn.f32 	%f284, %f276, 0f3FB8AA3B, %f283;
	fma.rn.f32 	%f285, %f276, 0f32A57060, %f284;
	mov.b32 	%r101, %f281;
	shl.b32 	%r102, %r101, 23;
	mov.b32 	%f286, %r102;
	ex2.approx.ftz.f32 	%f287, %f285;
	mul.f32 	%f288, %f287, %f286;
	add.s64 	%rd28, %rd2, %rd26;
	st.global.f32 	[%rd28], %f288;
	add.f32 	%f362, %f362, %f288;
$L__BB2_24:
	setp.lt.u32 	%p20, %r56, 16;
	mov.b32 	%r120, 0;
	@%p20 bra 	$L__BB2_27;
	and.b32  	%r120, %r56, 2147483632;
	neg.s32 	%r119, %r120;
	add.s64 	%rd6, %rd2, 32;
	mov.u32 	%r118, %r2;
$L__BB2_26:
	.pragma "nounroll";
	mul.wide.s32 	%rd29, %r118, 4;
	add.s64 	%rd30, %rd6, %rd29;
	ld.global.f32 	%f289, [%rd30+-32];
	div.rn.f32 	%f290, %f289, %f362;
	st.global.f32 	[%rd30+-32], %f290;
	ld.global.f32 	%f291, [%rd30+-28];
	div.rn.f32 	%f292, %f291, %f362;
	st.global.f32 	[%rd30+-28], %f292;
	ld.global.f32 	%f293, [%rd30+-24];
	div.rn.f32 	%f294, %f293, %f362;
	st.global.f32 	[%rd30+-24], %f294;
	ld.global.f32 	%f295, [%rd30+-20];
	div.rn.f32 	%f296, %f295, %f362;
	st.global.f32 	[%rd30+-20], %f296;
	ld.global.f32 	%f297, [%rd30+-16];
	div.rn.f32 	%f298, %f297, %f362;
	st.global.f32 	[%rd30+-16], %f298;
	ld.global.f32 	%f299, [%rd30+-12];
	div.rn.f32 	%f300, %f299, %f362;
	st.global.f32 	[%rd30+-12], %f300;
	ld.global.f32 	%f301, [%rd30+-8];
	div.rn.f32 	%f302, %f301, %f362;
	st.global.f32 	[%rd30+-8], %f302;
	ld.global.f32 	%f303, [%rd30+-4];
	div.rn.f32 	%f304, %f303, %f362;
	st.global.f32 	[%rd30+-4], %f304;
	ld.global.f32 	%f305, [%rd30];
	div.rn.f32 	%f306, %f305, %f362;
	st.global.f32 	[%rd30], %f306;
	ld.global.f32 	%f307, [%rd30+4];
	div.rn.f32 	%f308, %f307, %f362;
	st.global.f32 	[%rd30+4], %f308;
	ld.global.f32 	%f309, [%rd30+8];
	div.rn.f32 	%f310, %f309, %f362;
	st.global.f32 	[%rd30+8], %f310;
	ld.global.f32 	%f311, [%rd30+12];
	div.rn.f32 	%f312, %f311, %f362;
	st.global.f32 	[%rd30+12], %f312;
	ld.global.f32 	%f313, [%rd30+16];
	div.rn.f32 	%f314, %f313, %f362;
	st.global.f32 	[%rd30+16], %f314;
	ld.global.f32 	%f315, [%rd30+20];
	div.rn.f32 	%f316, %f315, %f362;
	st.global.f32 	[%rd30+20], %f316;
	ld.global.f32 	%f317, [%rd30+24];
	div.rn.f32 	%f318, %f317, %f362;
	st.global.f32 	[%rd30+24], %f318;
	ld.global.f32 	%f319, [%rd30+28];
	div.rn.f32 	%f320, %f319, %f362;
	st.global.f32 	[%rd30+28], %f320;
	add.s32 	%r119, %r119, 16;
	add.s32 	%r118, %r118, 16;
	setp.ne.s32 	%p21, %r119, 0;
	@%p21 bra 	$L__BB2_26;
$L__BB2_27:
	setp.eq.s32 	%p22, %r3, 0;
	@%p22 bra 	$L__BB2_36;
	setp.lt.u32 	%p23, %r3, 8;
	@%p23 bra 	$L__BB2_30;
	add.s32 	%r104, %r120, %r2;
	mul.wide.s32 	%rd31, %r104, 4;
	add.s64 	%rd32, %rd2, %rd31;
	ld.global.f32 	%f321, [%rd32];
	div.rn.f32 	%f322, %f321, %f362;
	st.global.f32 	[%rd32], %f322;
	ld.global.f32 	%f323, [%rd32+4];
	div.rn.f32 	%f324, %f323, %f362;
	st.global.f32 	[%rd32+4], %f324;
	ld.global.f32 	%f325, [%rd32+8];
	div.rn.f32 	%f326, %f325, %f362;
	st.global.f32 	[%rd32+8], %f326;
	ld.global.f32 	%f327, [%rd32+12];
	div.rn.f32 	%f328, %f327, %f362;
	st.global.f32 	[%rd32+12], %f328;
	ld.global.f32 	%f329, [%rd32+16];
	div.rn.f32 	%f330, %f329, %f362;
	st.global.f32 	[%rd32+16], %f330;
	ld.global.f32 	%f331, [%rd32+20];
	div.rn.f32 	%f332, %f331, %f362;
	st.global.f32 	[%rd32+20], %f332;
	ld.global.f32 	%f333, [%rd32+24];
	div.rn.f32 	%f334, %f333, %f362;
	st.global.f32 	[%rd32+24], %f334;
	ld.global.f32 	%f335, [%rd32+28];
	div.rn.f32 	%f336, %f335, %f362;
	st.global.f32 	[%rd32+28], %f336;
	add.s32 	%r120, %r120, 8;
$L__BB2_30:
	setp.eq.s32 	%p24, %r19, 0;
	@%p24 bra 	$L__BB2_36;
	and.b32  	%r45, %r56, 3;
	setp.lt.u32 	%p25, %r19, 4;
	@%p25 bra 	$L__BB2_33;
	add.s32 	%r105, %r120, %r2;
	mul.wide.s32 	%rd33, %r105, 4;
	add.s64 	%rd34, %rd2, %rd33;
	ld.global.f32 	%f337, [%rd34];
	div.rn.f32 	%f338, %f337, %f362;
	st.global.f32 	[%rd34], %f338;
	ld.global.f32 	%f339, [%rd34+4];
	div.rn.f32 	%f340, %f339, %f362;
	st.global.f32 	[%rd34+4], %f340;
	ld.global.f32 	%f341, [%rd34+8];
	div.rn.f32 	%f342, %f341, %f362;
	st.global.f32 	[%rd34+8], %f342;
	ld.global.f32 	%f343, [%rd34+12];
	div.rn.f32 	%f344, %f343, %f362;
	st.global.f32 	[%rd34+12], %f344;
	add.s32 	%r120, %r120, 4;
$L__BB2_33:
	setp.eq.s32 	%p26, %r45, 0;
	@%p26 bra 	$L__BB2_36;
	add.s32 	%r124, %r120, %r2;
	neg.s32 	%r123, %r45;
$L__BB2_35:
	.pragma "nounroll";
	mul.wide.s32 	%rd35, %r124, 4;
	add.s64 	%rd36, %rd2, %rd35;
	ld.global.f32 	%f345, [%rd36];
	div.rn.f32 	%f346, %f345, %f362;
	st.global.f32 	[%rd36], %f346;
	add.s32 	%r124, %r124, 1;
	add.s32 	%r123, %r123, 1;
	setp.ne.s32 	%p27, %r123, 0;
	@%p27 bra 	$L__BB2_35;
$L__BB2_36:
	ret;

}


// ===== COMPILED SASS (sm_100) =====

	.target	sm_100

	.elftype	@"ET_EXEC"


//--------------------- .note.nv.tkinfo           --------------------------
	.section	.note.nv.tkinfo,"",@"SHT_NOTE"
	.sectionflags	@"SHF_NOTE_NV_TKINFO"
	.tkinfo
        /*0018*/ 	.word	0x00000002
        /*0030*/ 	.string	""
        /*0030*/ 	.string	"ptxas"
        /*0030*/ 	.string	"Cuda compilation tools, release 13.0, V13.0.88"
        /*0030*/ 	.string	"Build cuda_13.0.r13.0/compiler.36424714_0"
        /*0030*/ 	.string	"-arch sm_100 -m 64 "



//--------------------- .note.nv.cuinfo           --------------------------
	.section	.note.nv.cuinfo,"",@"SHT_NOTE"
	.sectionflags	@"SHF_NOTE_NV_CUINFO"
        /*0018*/ 	.short	0x0002
        /*001a*/ 	.short	0x0064
        /*001c*/ 	.short	0x0082
	.zero		2


//--------------------- .nv.info                  --------------------------
	.section	.nv.info,"",@"SHT_CUDA_INFO"
	.align	4


	//----- nvinfo : EIATTR_REGCOUNT
	.align		4
        /*0000*/ 	.byte	0x04, 0x2f
        /*0002*/ 	.short	(.L_1 - .L_0)
	.align		4
.L_0:
        /*0004*/ 	.word	index@(ReLU)
        /*0008*/ 	.word	0x0000000c


	//----- nvinfo : EIATTR_FRAME_SIZE
	.align		4
.L_1:
        /*000c*/ 	.byte	0x04, 0x11
        /*000e*/ 	.short	(.L_3 - .L_2)
	.align		4
.L_2:
        /*0010*/ 	.word	index@(ReLU)
        /*0014*/ 	.word	0x00000000


	//----- nvinfo : EIATTR_REGCOUNT
	.align		4
.L_3:
        /*0018*/ 	.byte	0x04, 0x2f
        /*001a*/ 	.short	(.L_5 - .L_4)
	.align		4
.L_4:
        /*001c*/ 	.word	index@(Sigmoid)
        /*0020*/ 	.word	0x0000000e


	//----- nvinfo : EIATTR_FRAME_SIZE
	.align		4
.L_5:
        /*0024*/ 	.byte	0x04, 0x11
        /*0026*/ 	.short	(.L_7 - .L_6)
	.align		4
.L_6:
        /*0028*/ 	.word	index@($__internal_1_$__cuda_sm20_rcp_rn_f32_slowpath)
        /*002c*/ 	.word	0x00000000


	//----- nvinfo : EIATTR_FRAME_SIZE
	.align		4
.L_7:
        /*0030*/ 	.byte	0x04, 0x11
        /*0032*/ 	.short	(.L_9 - .L_8)
	.align		4
.L_8:
        /*0034*/ 	.word	index@(Sigmoid)
        /*0038*/ 	.word	0x00000000


	//----- nvinfo : EIATTR_REGCOUNT
	.align		4
.L_9:
        /*003c*/ 	.byte	0x04, 0x2f
        /*003e*/ 	.short	(.L_11 - .L_10)
	.align		4
.L_10:
        /*0040*/ 	.word	index@(SoftMax)
        /*0044*/ 	.word	0x0000001e


	//----- nvinfo : EIATTR_FRAME_SIZE
	.align		4
.L_11:
        /*0048*/ 	.byte	0x04, 0x11
        /*004a*/ 	.short	(.L_13 - .L_12)
	.align		4
.L_12:
        /*004c*/ 	.word	index@($__internal_0_$__cuda_sm3x_div_rn_noftz_f32_slowpath)
        /*0050*/ 	.word	0x00000000


	//----- nvinfo : EIATTR_FRAME_SIZE
	.align		4
.L_13:
        /*0054*/ 	.byte	0x04, 0x11
        /*0056*/ 	.short	(.L_15 - .L_14)
	.align		4
.L_14:
        /*0058*/ 	.word	index@(SoftMax)
        /*005c*/ 	.word	0x00000000


	//----- nvinfo : EIATTR_MIN_STACK_SIZE
	.align		4
.L_15:
        /*0060*/ 	.byte	0x04, 0x12
        /*0062*/ 	.short	(.L_17 - .L_16)
	.align		4
.L_16:
        /*0064*/ 	.word	index@(SoftMax)
        /*0068*/ 	.word	0x00000000


	//----- nvinfo : EIATTR_MIN_STACK_SIZE
	.align		4
.L_17:
        /*006c*/ 	.byte	0x04, 0x12
        /*006e*/ 	.short	(.L_19 - .L_18)
	.align		4
.L_18:
        /*0070*/ 	.word	index@(Sigmoid)
        /*0074*/ 	.word	0x00000000


	//----- nvinfo : EIATTR_MIN_STACK_SIZE
	.align		4
.L_19:
        /*0078*/ 	.byte	0x04, 0x12
        /*007a*/ 	.short	(.L_21 - .L_20)
	.align		4
.L_20:
        /*007c*/ 	.word	index@(ReLU)
        /*0080*/ 	.word	0x00000000
.L_21:


//--------------------- .nv.compat                --------------------------
	.section	.nv.compat,"",@"SHT_CUDA_COMPAT_INFO"
	.align	4
        /*0000*/ 	.byte	0x02, 0x09, 0x00, 0x00, 0x02, 0x02, 0x01, 0x00, 0x02, 0x05, 0x05, 0x00, 0x03, 0x07, 0x01, 0x01
        /*0010*/ 	.byte	0x02, 0x03, 0x00, 0x00, 0x02, 0x06, 0x01, 0x00, 0x04, 0x0b, 0x08, 0x00, 0x01, 0x00, 0x00, 0x00
        /*0020*/ 	.byte	0x00, 0x00, 0x00, 0x00


//--------------------- .nv.info.SoftMax          --------------------------
	.section	.nv.info.SoftMax,"",@"SHT_CUDA_INFO"
	.sectionflags	@""
	.align	4


	//----- nvinfo : EIATTR_CUDA_API_VERSION
	.align		4
        /*0000*/ 	.byte	0x04, 0x37
        /*0002*/ 	.short	(.L_23 - .L_22)
.L_22:
        /*0004*/ 	.word	0x00000082


	//----- nvinfo : EIATTR_KPARAM_INFO
	.align		4
.L_23:
        /*0008*/ 	.byte	0x04, 0x17
        /*000a*/ 	.short	(.L_25 - .L_24)
.L_24:
        /*000c*/ 	.word	0x00000000
        /*0010*/ 	.short	0x0003
        /*0012*/ 	.short	0x0014
        /*0014*/ 	.byte	0x00, 0xf0, 0x11, 0x00


	//----- nvinfo : EIATTR_KPARAM_INFO
	.align		4
.L_25:
        /*0018*/ 	.byte	0x04, 0x17
        /*001a*/ 	.short	(.L_27 - .L_26)
.L_26:
        /*001c*/ 	.word	0x00000000
        /*0020*/ 	.short	0x0002
        /*0022*/ 	.short	0x0010
        /*0024*/ 	.byte	0x00, 0xf0, 0x11, 0x00


	//----- nvinfo : EIATTR_KPARAM_INFO
	.align		4
.L_27:
        /*0028*/ 	.byte	0x04, 0x17
        /*002a*/ 	.short	(.L_29 - .L_28)
.L_28:
        /*002c*/ 	.word	0x00000000
        /*0030*/ 	.short	0x0001
        /*0032*/ 	.short	0x0008
        /*0034*/ 	.byte	0x00, 0xf5, 0x21, 0x00


	//----- nvinfo : EIATTR_KPARAM_INFO
	.align		4
.L_29:
        /*0038*/ 	.byte	0x04, 0x17
        /*003a*/ 	.short	(.L_31 - .L_30)
.L_30:
        /*003c*/ 	.word	0x00000000
        /*0040*/ 	.short	0x0000
        /*0042*/ 	.short	0x0000
        /*0044*/ 	.byte	0x00, 0xf5, 0x21, 0x00


	//----- nvinfo : EIATTR_SPARSE_MMA_MASK
	.align		4
.L_31:
        /*0048*/ 	.byte	0x03, 0x50
        /*004a*/ 	.short	0x0000


	//----- nvinfo : EIATTR_MAXREG_COUNT
	.align		4
        /*004c*/ 	.byte	0x03, 0x1b
        /*004e*/ 	.short	0x00ff


	//----- nvinfo : EIATTR_MERCURY_ISA_VERSION
	.align		4
        /*0050*/ 	.byte	0x03, 0x5f
        /*0052*/ 	.short	0x0101


	//----- nvinfo : EIATTR_VRC_CTA_INIT_COUNT
	.align		4
        /*0054*/ 	.byte	0x02, 0x4a
	.zero		1
	.zero		1


	//----- nvinfo : EIATTR_EXIT_INSTR_OFFSETS
	.align		4
        /*0058*/ 	.byte	0x04, 0x1c
        /*005a*/ 	.short	(.L_33 - .L_32)


	//   ....[0]....
.L_32:
        /*005c*/ 	.word	0x000000c0


	//   ....[1]....
        /*0060*/ 	.word	0x00002780


	//   ....[2]....
        /*0064*/ 	.word	0x00003000


	//   ....[3]....
        /*0068*/ 	.word	0x000034a0


	//   ....[4]....
        /*006c*/ 	.word	0x00003630


	//----- nvinfo : EIATTR_CRS_STACK_SIZE
	.align		4
.L_33:
        /*0070*/ 	.byte	0x04, 0x1e
        /*0072*/ 	.short	(.L_35 - .L_34)
.L_34:
        /*0074*/ 	.word	0x00000000


	//----- nvinfo : EIATTR_CBANK_PARAM_SIZE
	.align		4
.L_35:
        /*0078*/ 	.byte	0x03, 0x19
        /*007a*/ 	.short	0x0018


	//----- nvinfo : EIATTR_PARAM_CBANK
	.align		4
        /*007c*/ 	.byte	0x04, 0x0a
        /*007e*/ 	.short	(.L_37 - .L_36)
	.align		4
.L_36:
        /*0080*/ 	.word	index@(.nv.constant0.SoftMax)
        /*0084*/ 	.short	0x0380
        /*0086*/ 	.short	0x0018


	//----- nvinfo : EIATTR_SW_WAR
	.align		4
.L_37:
        /*0088*/ 	.byte	0x04, 0x36
        /*008a*/ 	.short	(.L_39 - .L_38)
.L_38:
        /*008c*/ 	.word	0x00000008
.L_39:


//--------------------- .nv.info.Sigmoid          --------------------------
	.section	.nv.info.Sigmoid,"",@"SHT_CUDA_INFO"
	.sectionflags	@""
	.align	4


	//----- nvinfo : EIATTR_CUDA_API_VERSION
	.align		4
        /*0000*/ 	.byte	0x04, 0x37
        /*0002*/ 	.short	(.L_41 - .L_40)
.L_40:
        /*0004*/ 	.word	0x00000082


	//----- nvinfo : EIATTR_KPARAM_INFO
	.align		4
.L_41:
        /*0008*/ 	.byte	0x04, 0x17
        /*000a*/ 	.short	(.L_43 - .L_42)
.L_42:
        /*000c*/ 	.word	0x00000000
        /*0010*/ 	.short	0x0003
        /*0012*/ 	.short	0x0014
        /*0014*/ 	.byte	0x00, 0xf0, 0x11, 0x00


	//----- nvinfo : EIATTR_KPARAM_INFO
	.align		4
.L_43:
        /*0018*/ 	.byte	0x04, 0x17
        /*001a*/ 	.short	(.L_45 - .L_44)
.L_44:
        /*001c*/ 	.word	0x00000000
        /*0020*/ 	.short	0x0002
        /*0022*/ 	.short	0x0010
        /*0024*/ 	.byte	0x00, 0xf0, 0x11, 0x00


	//----- nvinfo : EIATTR_KPARAM_INFO
	.align		4
.L_45:
        /*0028*/ 	.byte	0x04, 0x17
        /*002a*/ 	.short	(.L_47 - .L_46)
.L_46:
        /*002c*/ 	.word	0x00000000
        /*0030*/ 	.short	0x0001
        /*0032*/ 	.short	0x0008
        /*0034*/ 	.byte	0x00, 0xf5, 0x21, 0x00


	//----- nvinfo : EIATTR_KPARAM_INFO
	.align		4
.L_47:
        /*0038*/ 	.byte	0x04, 0x17
        /*003a*/ 	.short	(.L_49 - .L_48)
.L_48:
        /*003c*/ 	.word	0x00000000
        /*0040*/ 	.short	0x0000
        /*0042*/ 	.short	0x0000
        /*0044*/ 	.byte	0x00, 0xf5, 0x21, 0x00


	//----- nvinfo : EIATTR_SPARSE_MMA_MASK
	.align		4
.L_49:
        /*0048*/ 	.byte	0x03, 0x50
        /*004a*/ 	.short	0x0000


	//----- nvinfo : EIATTR_MAXREG_COUNT
	.align		4
        /*004c*/ 	.byte	0x03, 0x1b
        /*004e*/ 	.short	0x00ff


	//----- nvinfo : EIATTR_MERCURY_ISA_VERSION
	.align		4
        /*0050*/ 	.byte	0x03, 0x5f
        /*0052*/ 	.short	0x0101


	//----- nvinfo : EIATTR_VRC_CTA_INIT_COUNT
	.align		4
        /*0054*/ 	.byte	0x02, 0x4a
	.zero		1
	.zero		1


	//----- nvinfo : EIATTR_EXIT_INSTR_OFFSETS
	.align		4
        /*0058*/ 	.byte	0x04, 0x1c
        /*005a*/ 	.short	(.L_51 - .L_50)


	//   ....[0]....
.L_50:
        /*005c*/ 	.word	0x000000c0


	//   ....[1]....
        /*0060*/ 	.word	0x000002c0


	//----- nvinfo : EIATTR_CRS_STACK_SIZE
	.align		4
.L_51:
        /*0064*/ 	.byte	0x04, 0x1e
        /*0066*/ 	.short	(.L_53 - .L_52)
.L_52:
        /*0068*/ 	.word	0x00000000


	//----- nvinfo : EIATTR_CBANK_PARAM_SIZE
	.align		4
.L_53:
        /*006c*/ 	.byte	0x03, 0x19
        /*006e*/ 	.short	0x0018


	//----- nvinfo : EIATTR_PARAM_CBANK
	.align		4
        /*0070*/ 	.byte	0x04, 0x0a
        /*0072*/ 	.short	(.L_55 - .L_54)
	.align		4
.L_54:
        /*0074*/ 	.word	index@(.nv.constant0.Sigmoid)
        /*0078*/ 	.short	0x0380
        /*007a*/ 	.short	0x0018


	//----- nvinfo : EIATTR_SW_WAR
	.align		4
.L_55:
        /*007c*/ 	.byte	0x04, 0x36
        /*007e*/ 	.short	(.L_57 - .L_56)
.L_56:
        /*0080*/ 	.word	0x00000008
.L_57:


//--------------------- .nv.info.ReLU             --------------------------
	.section	.nv.info.ReLU,"",@"SHT_CUDA_INFO"
	.sectionflags	@""
	.align	4


	//----- nvinfo : EIATTR_CUDA_API_VERSION
	.align		4
        /*0000*/ 	.byte	0x04, 0x37
        /*0002*/ 	.short	(.L_59 - .L_58)
.L_58:
        /*0004*/ 	.word	0x00000082


	//----- nvinfo : EIATTR_KPARAM_INFO
	.align		4
.L_59:
        /*0008*/ 	.byte	0x04, 0x17
        /*000a*/ 	.short	(.L_61 - .L_60)
.L_60:
        /*000c*/ 	.word	0x00000000
        /*0010*/ 	.short	0x0006
        /*0012*/ 	.short	0x0020
        /*0014*/ 	.byte	0x00, 0xf0, 0x11, 0x00


	//----- nvinfo : EIATTR_KPARAM_INFO
	.align		4
.L_61:
        /*0018*/ 	.byte	0x04, 0x17
        /*001a*/ 	.short	(.L_63 - .L_62)
.L_62:
        /*001c*/ 	.word	0x00000000
        /*0020*/ 	.short	0x0005
        /*0022*/ 	.short	0x001c
        /*0024*/ 	.byte	0x00, 0xf0, 0x11, 0x00


	//----- nvinfo : EIATTR_KPARAM_INFO
	.align		4
.L_63:
        /*0028*/ 	.byte	0x04, 0x17
        /*002a*/ 	.short	(.L_65 - .L_64)
.L_64:
        /*002c*/ 	.word	0x00000000
        /*0030*/ 	.short	0x0004
        /*0032*/ 	.short	0x0018
        /*0034*/ 	.byte	0x00, 0xf0, 0x11, 0x00


	//----- nvinfo : EIATTR_KPARAM_INFO
	.align		4
.L_65:
        /*0038*/ 	.byte	0x04, 0x17
        /*003a*/ 	.short	(.L_67 - .L_66)
.L_66:
        /*003c*/ 	.word	0x00000000
        /*0040*/ 	.short	0x0003
        /*0042*/ 	.short	0x0014
        /*0044*/ 	.byte	0x00, 0xf0, 0x11, 0x00


	//----- nvinfo : EIATTR_KPARAM_INFO
	.align		4
.L_67:
        /*0048*/ 	.byte	0x04, 0x17
        /*004a*/ 	.short	(.L_69 - .L_68)
.L_68:
        /*004c*/ 	.word	0x00000000
        /*0050*/ 	.short	0x0002
        /*0052*/ 	.short	0x0010
        /*0054*/ 	.byte	0x00, 0xf0, 0x11, 0x00


	//----- nvinfo : EIATTR_KPARAM_INFO
	.align		4
.L_69:
        /*0058*/ 	.byte	0x04, 0x17
        /*005a*/ 	.short	(.L_71 - .L_70)
.L_70:
        /*005c*/ 	.word	0x00000000
        /*0060*/ 	.short	0x0001
        /*0062*/ 	.short	0x0008
        /*0064*/ 	.byte	0x00, 0xf5, 0x21, 0x00


	//----- nvinfo : EIATTR_KPARAM_INFO
	.align		4
.L_71:
        /*0068*/ 	.byte	0x04, 0x17
        /*006a*/ 	.short	(.L_73 - .L_72)
.L_72:
        /*006c*/ 	.word	0x00000000
        /*0070*/ 	.short	0x0000
        /*0072*/ 	.short	0x0000
        /*0074*/ 	.byte	0x00, 0xf5, 0x21, 0x00


	//----- nvinfo : EIATTR_SPARSE_MMA_MASK
	.align		4
.L_73:
        /*0078*/ 	.byte	0x03, 0x50
        /*007a*/ 	.short	0x0000


	//----- nvinfo : EIATTR_MAXREG_COUNT
	.align		4
        /*007c*/ 	.byte	0x03, 0x1b
        /*007e*/ 	.short	0x00ff


	//----- nvinfo : EIATTR_MERCURY_ISA_VERSION
	.align		4
        /*0080*/ 	.byte	0x03, 0x5f
        /*0082*/ 	.short	0x0101


	//----- nvinfo : EIATTR_VRC_CTA_INIT_COUNT
	.align		4
        /*0084*/ 	.byte	0x02, 0x4a
	.zero		1
	.zero		1


	//----- nvinfo : EIATTR_EXIT_INSTR_OFFSETS
	.align		4
        /*0088*/ 	.byte	0x04, 0x1c
        /*008a*/ 	.short	(.L_75 - .L_74)


	//   ....[0]....
.L_74:
        /*008c*/ 	.word	0x000000c0


	//   ....[1]....
        /*0090*/ 	.word	0x00000170


	//   ....[2]....
        /*0094*/ 	.word	0x000001d0


	//   ....[3]....
        /*0098*/ 	.word	0x00000240


	//----- nvinfo : EIATTR_CBANK_PARAM_SIZE
	.align		4
.L_75:
        /*009c*/ 	.byte	0x03, 0x19
        /*009e*/ 	.short	0x0024


	//----- nvinfo : EIATTR_PARAM_CBANK
	.align		4
        /*00a0*/ 	.byte	0x04, 0x0a
        /*00a2*/ 	.short	(.L_77 - .L_76)
	.align		4
.L_76:
        /*00a4*/ 	.word	index@(.nv.constant0.ReLU)
        /*00a8*/ 	.short	0x0380
        /*00aa*/ 	.short	0x0024


	//----- nvinfo : EIATTR_SW_WAR
	.align		4
.L_77:
        /*00ac*/ 	.byte	0x04, 0x36
        /*00ae*/ 	.short	(.L_79 - .L_78)
.L_78:
        /*00b0*/ 	.word	0x00000008
.L_79:


//--------------------- .nv.callgraph             --------------------------
	.section	.nv.callgraph,"",@"SHT_CUDA_CALLGRAPH"
	.align	4
	.sectionentsize	8
	.align		4
        /*0000*/ 	.word	0x00000000
	.align		4
        /*0004*/ 	.word	0xffffffff
	.align		4
        /*0008*/ 	.word	0x00000000
	.align		4
        /*000c*/ 	.word	0xfffffffe
	.align		4
        /*0010*/ 	.word	0x00000000
	.align		4
        /*0014*/ 	.word	0xfffffffd
	.align		4
        /*0018*/ 	.word	0x00000000
	.align		4
        /*001c*/ 	.word	0xfffffffc


//--------------------- .text.SoftMax             --------------------------
	.section	.text.SoftMax,"ax",@progbits
	.align	128
        .global         SoftMax
        .type           SoftMax,@function
        .size           SoftMax,(.L_x_95 - SoftMax)
        .other          SoftMax,@"STO_CUDA_ENTRY STV_DEFAULT"
SoftMax:
.text.SoftMax:
[----:B------:R-:W-:Y:S01]  /*0000*/  LDC R1, c[0x0][0x37c] ;  /* 0x0000df00ff017b82 */ /* 0x000fe20000000800 */
[----:B------:R-:W0:Y:S07]  /*0010*/  S2R R5, SR_TID.Y ;  /* 0x0000000000057919 */ /* 0x000e2e0000002200 */
[----:B------:R-:W1:Y:S01]  /*0020*/  LDC R2, c[0x0][0x360] ;  /* 0x0000d800ff027b82 */ /* 0x000e620000000800 */
[----:B------:R-:W2:Y:S01]  /*0030*/  LDCU.64 UR10, c[0x0][0x390] ;  /* 0x00007200ff0a77ac */ /* 0x000ea20008000a00 */
[----:B------:R-:W1:Y:S06]  /*0040*/  S2R R3, SR_TID.X ;  /* 0x0000000000037919 */ /* 0x000e6c0000002100 */
[----:B------:R-:W0:Y:S08]  /*0050*/  S2UR UR5, SR_CTAID.Y ;  /* 0x00000000000579c3 */ /* 0x000e300000002600 */
[----:B------:R-:W0:Y:S08]  /*0060*/  LDC R0, c[0x0][0x364] ;  /* 0x0000d900ff007b82 */ /* 0x000e300000000800 */
[----:B------:R-:W1:Y:S01]  /*0070*/  S2UR UR4, SR_CTAID.X ;  /* 0x00000000000479c3 */ /* 0x000e620000002500 */
[----:B0-----:R-:W-:-:S05]  /*0080*/  IMAD R0, R0, UR5, R5 ;  /* 0x0000000500007c24 */ /* 0x001fca000f8e0205 */
[----:B--2---:R-:W-:Y:S01]  /*0090*/  ISETP.GE.AND P0, PT, R0, UR11, PT ;  /* 0x0000000b00007c0c */ /* 0x004fe2000bf06270 */
[----:B-1----:R-:W-:-:S05]  /*00a0*/  IMAD R2, R2, UR4, R3 ;  /* 0x0000000402027c24 */ /* 0x002fca000f8e0203 */
[----:B------:R-:W-:-:S13]  /*00b0*/  ISETP.GE.OR P0, PT, R2, UR10, P0 ;  /* 0x0000000a02007c0c */ /* 0x000fda0008706670 */
[----:B------:R-:W-:Y:S05]  /*00c0*/  @P0 EXIT ;  /* 0x000000000000094d */ /* 0x000fea0003800000 */
[----:B------:R-:W0:Y:S01]  /*00d0*/  LDCU.64 UR8, c[0x0][0x380] ;  /* 0x00007000ff0877ac */ /* 0x000e220008000a00 */
[----:B------:R-:W-:Y:S01]  /*00e0*/  IMAD R2, R2, UR11, RZ ;  /* 0x0000000b02027c24 */ /* 0x000fe2000f8e02ff */
[----:B------:R-:W-:Y:S01]  /*00f0*/  MOV R0, 0xff7fffff ;  /* 0xff7fffff00007802 */ /* 0x000fe20000000f00 */
[----:B------:R-:W-:Y:S01]  /*0100*/  UISETP.GE.U32.AND UP0, UPT, UR11, 0x10, UPT ;  /* 0x000000100b00788c */ /* 0x000fe2000bf06070 */
[----:B------:R-:W-:Y:S01]  /*0110*/  UMOV UR6, 0x20 ;  /* 0x0000002000067882 */ /* 0x000fe20000000000 */
[----:B------:R-:W-:Y:S01]  /*0120*/  UMOV UR7, 0x0 ;  /* 0x0000000000077882 */ /* 0x000fe20000000000 */
[----:B------:R-:W-:Y:S01]  /*0130*/  ULOP3.LUT UR12, UR11, 0xf, URZ, 0xc0, !UPT ;  /* 0x0000000f0b0c7892 */ /* 0x000fe2000f8ec0ff */
[----:B------:R-:W-:Y:S01]  /*0140*/  UMOV UR4, URZ ;  /* 0x000000ff00047c82 */ /* 0x000fe20008000000 */
[----:B------:R-:W1:Y:S01]  /*0150*/  LDCU.64 UR14, c[0x0][0x358] ;  /* 0x00006b00ff0e77ac */ /* 0x000e620008000a00 */
[----:B0-----:R-:W-:-:S03]  /*0160*/  UIMAD.WIDE.U32 UR6, UR8, 0x1, UR6 ;  /* 0x00000001080678a5 */ /* 0x001fc6000f8e0006 */
[----:B------:R-:W-:Y:S09]  /*0170*/  BRA.U !UP0, `(.L_x_0) ;  /* 0x0000000108987547 */ /* 0x000ff2000b800000 */
[----:B------:R-:W-:Y:S01]  /*0180*/  ULOP3.LUT UR4, UR11, 0x7ffffff0, URZ, 0xc0, !UPT ;  /* 0x7ffffff00b047892 */ /* 0x000fe2000f8ec0ff */
[----:B------:R-:W-:Y:S01]  /*0190*/  MOV R0, 0xff7fffff ;  /* 0xff7fffff00007802 */ /* 0x000fe20000000f00 */
[----:B------:R-:W-:Y:S01]  /*01a0*/  UIADD3 UR5, UPT, UPT, UR7, UR9, URZ ;  /* 0x0000000907057290 */ /* 0x000fe2000fffe0ff */
[----:B------:R-:W-:Y:S01]  /*01b0*/  MOV R3, R2 ;  /* 0x0000000200037202 */ /* 0x000fe20000000f00 */
[----:B------:R-:W-:-:S12]  /*01c0*/  UIADD3 UR8, UPT, UPT, -UR4, URZ, URZ ;  /* 0x000000ff04087290 */ /* 0x000fd8000fffe1ff */
.L_x_1:
[----:B------:R-:W-:Y:S02]  /*01d0*/  MOV R6, UR6 ;  /* 0x0000000600067c02 */ /* 0x000fe40008000f00 */
[----:B------:R-:W-:Y:S02]  /*01e0*/  MOV R5, UR5 ;  /* 0x0000000500057c02 */ /* 0x000fe40008000f00 */
[----:B------:R-:W-:Y:S02]  /*01f0*/  MOV R4, R6 ;  /* 0x0000000600047202 */ /* 0x000fe40000000f00 */
[----:B------:R-:W-:-:S03]  /*0200*/  MOV R7, UR7 ;  /* 0x0000000700077c02 */ /* 0x000fc60008000f00 */
[----:B------:R-:W-:-:S05]  /*0210*/  IMAD.WIDE R4, R3, 0x4, R4 ;  /* 0x0000000403047825 */ /* 0x000fca00078e0204 */
[----:B-1----:R-:W2:Y:S04]  /*0220*/  LDG.E R7, desc[UR14][R4.64+-0x20] ;  /* 0xffffe00e04077981 */ /* 0x002ea8000c1e1900 */
[----:B------:R-:W2:Y:S04]  /*0230*/  LDG.E R6, desc[UR14][R4.64+-0x1c] ;  /* 0xffffe40e04067981 */ /* 0x000ea8000c1e1900 */
[----:B------:R-:W3:Y:S04]  /*0240*/  LDG.E R9, desc[UR14][R4.64+-0x18] ;  /* 0xffffe80e04097981 */ /* 0x000ee8000c1e1900 */
[----:B------:R-:W3:Y:S04]  /*0250*/  LDG.E R8, desc[UR14][R4.64+-0x14] ;  /* 0xffffec0e04087981 */ /* 0x000ee8000c1e1900 */
[----:B------:R-:W4:Y:S04]  /*0260*/  LDG.E R11, desc[UR14][R4.64+-0x10] ;  /* 0xfffff00e040b7981 */ /* 0x000f28000c1e1900 */
[----:B------:R-:W4:Y:S04]  /*0270*/  LDG.E R10, desc[UR14][R4.64+-0xc] ;  /* 0xfffff40e040a7981 */ /* 0x000f28000c1e1900 */
[----:B------:R-:W5:Y:S04]  /*0280*/  LDG.E R13, desc[UR14][R4.64+-0x8] ;  /* 0xfffff80e040d7981 */ /* 0x000f68000c1e1900 */
        /* <DEDUP_REMOVED lines=8> */
[----:B------:R-:W5:Y:S01]  /*0310*/  LDG.E R20, desc[UR14][R4.64+0x1c] ;  /* 0x00001c0e04147981 */ /* 0x000f62000c1e1900 */
[----:B------:R-:W-:Y:S01]  /*0320*/  UIADD3 UR8, UPT, UPT, UR8, 0x10, URZ ;  /* 0x0000001008087890 */ /* 0x000fe2000fffe0ff */
[----:B------:R-:W-:-:S03]  /*0330*/  IADD3 R3, PT, PT, R3, 0x10, RZ ;  /* 0x0000001003037810 */ /* 0x000fc60007ffe0ff */
[----:B------:R-:W-:Y:S01]  /*0340*/  UISETP.NE.AND UP0, UPT, UR8, URZ, UPT ;  /* 0x000000ff0800728c */ /* 0x000fe2000bf05270 */
[----:B--2---:R-:W-:-:S04]  /*0350*/  FMNMX3 R6, R0, R7, R6, !PT ;  /* 0x0000000700067276 */ /* 0x004fc80007800006 */
[----:B---3--:R-:W-:-:S04]  /*0360*/  FMNMX3 R6, R6, R9, R8, !PT ;  /* 0x0000000906067276 */ /* 0x008fc80007800008 */
[----:B----4-:R-:W-:-:S04]  /*0370*/  FMNMX3 R6, R6, R11, R10, !PT ;  /* 0x0000000b06067276 */ /* 0x010fc8000780000a */
[----:B-----5:R-:W-:-:S04]  /*0380*/  FMNMX3 R6, R6, R13, R12, !PT ;  /* 0x0000000d06067276 */ /* 0x020fc8000780000c */
[----:B------:R-:W-:-:S04]  /*0390*/  FMNMX3 R6, R6, R15, R14, !PT ;  /* 0x0000000f06067276 */ /* 0x000fc8000780000e */
[----:B------:R-:W-:-:S04]  /*03a0*/  FMNMX3 R6, R6, R17, R16, !PT ;  /* 0x0000001106067276 */ /* 0x000fc80007800010 */
[----:B------:R-:W-:-:S04]  /*03b0*/  FMNMX3 R6, R6, R19, R18, !PT ;  /* 0x0000001306067276 */ /* 0x000fc80007800012 */
[----:B------:R-:W-:Y:S01]  /*03c0*/  FMNMX3 R0, R6, R21, R20, !PT ;  /* 0x0000001506007276 */ /* 0x000fe20007800014 */
[----:B------:R-:W-:Y:S06]  /*03d0*/  BRA.U UP0, `(.L_x_1) ;  /* 0xfffffffd007c7547 */ /* 0x000fec000b83ffff */
.L_x_0:
[----:B------:R-:W-:-:S09]  /*03e0*/  UISETP.NE.AND UP0, UPT, UR12, URZ, UPT ;  /* 0x000000ff0c00728c */ /* 0x000fd2000bf05270 */
[----:B------:R-:W-:Y:S05]  /*03f0*/  BRA.U !UP0, `(.L_x_2) ;  /* 0x0000000108bc7547 */ /* 0x000fea000b800000 */
[----:B------:R-:W0:Y:S01]  /*0400*/  LDCU UR5, c[0x0][0x394] ;  /* 0x00007280ff0577ac */ /* 0x000e220008000800 */
[----:B------:R-:W-:Y:S02]  /*0410*/  UISETP.GE.U32.AND UP0, UPT, UR12, 0x8, UPT ;  /* 0x000000080c00788c */ /* 0x000fe4000bf06070 */
[----:B0-----:R-:W-:-:S04]  /*0420*/  ULOP3.LUT UR6, UR5, 0x7, URZ, 0xc0, !UPT ;  /* 0x0000000705067892 */ /* 0x001fc8000f8ec0ff */
[----:B------:R-:W-:-:S03]  /*0430*/  UISETP.NE.AND UP1, UPT, UR6, URZ, UPT ;  /* 0x000000ff0600728c */ /* 0x000fc6000bf25270 */
[----:B------:R-:W-:Y:S08]  /*0440*/  BRA.U !UP0, `(.L_x_3) ;  /* 0x0000000108407547 */ /* 0x000ff0000b800000 */
[----:B------:R-:W0:Y:S01]  /*0450*/  LDC.64 R4, c[0x0][0x380] ;  /* 0x0000e000ff047b82 */ /* 0x000e220000000a00 */
[----:B------:R-:W-:-:S05]  /*0460*/  IADD3 R3, PT, PT, R2, UR4, RZ ;  /* 0x0000000402037c10 */ /* 0x000fca000fffe0ff */
[----:B0-----:R-:W-:-:S05]  /*0470*/  IMAD.WIDE R4, R3, 0x4, R4 ;  /* 0x0000000403047825 */ /* 0x001fca00078e0204 */
[----:B-1----:R-:W2:Y:S04]  /*0480*/  LDG.E R3, desc[UR14][R4.64] ;  /* 0x0000000e04037981 */ /* 0x002ea8000c1e1900 */
[----:B------:R-:W2:Y:S04]  /*0490*/  LDG.E R6, desc[UR14][R4.64+0x4] ;  /* 0x0000040e04067981 */ /* 0x000ea8000c1e1900 */
[----:B------:R-:W3:Y:S04]  /*04a0*/  LDG.E R8, desc[UR14][R4.64+0x8] ;  /* 0x0000080e04087981 */ /* 0x000ee8000c1e1900 */
[----:B------:R-:W3:Y:S04]  /*04b0*/  LDG.E R7, desc[UR14][R4.64+0xc] ;  /* 0x00000c0e04077981 */ /* 0x000ee8000c1e1900 */
[----:B------:R-:W4:Y:S04]  /*04c0*/  LDG.E R10, desc[UR14][R4.64+0x10] ;  /* 0x0000100e040a7981 */ /* 0x000f28000c1e1900 */
[----:B------:R-:W4:Y:S04]  /*04d0*/  LDG.E R9, desc[UR14][R4.64+0x14] ;  /* 0x0000140e04097981 */ /* 0x000f28000c1e1900 */
[----:B------:R-:W5:Y:S04]  /*04e0*/  LDG.E R12, desc[UR14][R4.64+0x18] ;  /* 0x0000180e040c7981 */ /* 0x000f68000c1e1900 */
[----:B------:R-:W5:Y:S01]  /*04f0*/  LDG.E R11, desc[UR14][R4.64+0x1c] ;  /* 0x00001c0e040b7981 */ /* 0x000f62000c1e1900 */
[----:B------:R-:W-:Y:S01]  /*0500*/  UIADD3 UR4, UPT, UPT, UR4, 0x8, URZ ;  /* 0x0000000804047890 */ /* 0x000fe2000fffe0ff */
[----:B--2---:R-:W-:-:S04]  /*0510*/  FMNMX3 R3, R0, R3, R6, !PT ;  /* 0x0000000300037276 */ /* 0x004fc80007800006 */
[----:B---3--:R-:W-:-:S04]  /*0520*/  FMNMX3 R3, R3, R8, R7, !PT ;  /* 0x0000000803037276 */ /* 0x008fc80007800007 */
[----:B----4-:R-:W-:-:S04]  /*0530*/  FMNMX3 R3, R3, R10, R9, !PT ;  /* 0x0000000a03037276 */ /* 0x010fc80007800009 */
[----:B-----5:R-:W-:-:S07]  /*0540*/  FMNMX3 R0, R3, R12, R11, !PT ;  /* 0x0000000c03007276 */ /* 0x020fce000780000b */
.L_x_3:
[----:B------:R-:W-:Y:S05]  /*0550*/  BRA.U !UP1, `(.L_x_2) ;  /* 0x0000000109647547 */ /* 0x000fea000b800000 */
[----:B------:R-:W-:Y:S02]  /*0560*/  UISETP.GE.U32.AND UP0, UPT, UR6, 0x4, UPT ;  /* 0x000000040600788c */ /* 0x000fe4000bf06070 */
[----:B------:R-:W-:-:S04]  /*0570*/  ULOP3.LUT UR5, UR5, 0x3, URZ, 0xc0, !UPT ;  /* 0x0000000305057892 */ /* 0x000fc8000f8ec0ff */
        /* <DEDUP_REMOVED lines=8> */
[----:B------:R-:W3:Y:S01]  /*0600*/  LDG.E R8, desc[UR14][R4.64+0xc] ;  /* 0x00000c0e04087981 */ /* 0x000ee2000c1e1900 */
[----:B------:R-:W-:Y:S01]  /*0610*/  UIADD3 UR4, UPT, UPT, UR4, 0x4, URZ ;  /* 0x0000000404047890 */ /* 0x000fe2000fffe0ff */
[----:B--2---:R-:W-:-:S04]  /*0620*/  FMNMX3 R0, R0, R3, R6, !PT ;  /* 0x0000000300007276 */ /* 0x004fc80007800006 */
[----:B---3--:R-:W-:-:S07]  /*0630*/  FMNMX3 R0, R0, R7, R8, !PT ;  /* 0x0000000700007276 */ /* 0x008fce0007800008 */
.L_x_4:
[----:B------:R-:W-:Y:S05]  /*0640*/  BRA.U !UP1, `(.L_x_2) ;  /* 0x0000000109287547 */ /* 0x000fea000b800000 */
[----:B------:R-:W0:Y:S01]  /*0650*/  LDC.64 R6, c[0x0][0x380] ;  /* 0x0000e000ff067b82 */ /* 0x000e220000000a00 */
[----:B------:R-:W-:Y:S01]  /*0660*/  IADD3 R3, PT, PT, R2, UR4, RZ ;  /* 0x0000000402037c10 */ /* 0x000fe2000fffe0ff */
[----:B------:R-:W-:-:S12]  /*0670*/  UIADD3 UR5, UPT, UPT, -UR5, URZ, URZ ;  /* 0x000000ff05057290 */ /* 0x000fd8000fffe1ff */
.L_x_5:
[----:B0-----:R-:W-:-:S06]  /*0680*/  IMAD.WIDE R4, R3, 0x4, R6 ;  /* 0x0000000403047825 */ /* 0x001fcc00078e0206 */
[----:B-1----:R-:W2:Y:S01]  /*0690*/  LDG.E R5, desc[UR14][R4.64] ;  /* 0x0000000e04057981 */ /* 0x002ea2000c1e1900 */
[----:B------:R-:W-:Y:S01]  /*06a0*/  UIADD3 UR5, UPT, UPT, UR5, 0x1, URZ ;  /* 0x0000000105057890 */ /* 0x000fe2000fffe0ff */
[----:B------:R-:W-:-:S03]  /*06b0*/  IADD3 R3, PT, PT, R3, 0x1, RZ ;  /* 0x0000000103037810 */ /* 0x000fc60007ffe0ff */
[----:B------:R-:W-:Y:S01]  /*06c0*/  UISETP.NE.AND UP0, UPT, UR5, URZ, UPT ;  /* 0x000000ff0500728c */ /* 0x000fe2000bf05270 */
[----:B--2---:R-:W-:-:S08]  /*06d0*/  FMNMX R0, R5, R0, !PT ;  /* 0x0000000005007209 */ /* 0x004fd00007800000 */
[----:B------:R-:W-:Y:S05]  /*06e0*/  BRA.U UP0, `(.L_x_5) ;  /* 0xfffffffd00e47547 */ /* 0x000fea000b83ffff */
.L_x_2:
[----:B------:R-:W0:Y:S01]  /*06f0*/  LDCU UR5, c[0x0][0x394] ;  /* 0x00007280ff0577ac */ /* 0x000e220008000800 */
[----:B------:R-:W-:Y:S01]  /*0700*/  HFMA2 R3, -RZ, RZ, 0, 0 ;  /* 0x00000000ff037431 */ /* 0x000fe200000001ff */
[----:B------:R-:W2:Y:S01]  /*0710*/  LDCU.64 UR8, c[0x0][0x388] ;  /* 0x00007100ff0877ac */ /* 0x000ea20008000a00 */
[----:B------:R-:W-:Y:S01]  /*0720*/  UMOV UR6, 0x10 ;  /* 0x0000001000067882 */ /* 0x000fe20000000000 */
[----:B------:R-:W-:Y:S01]  /*0730*/  UMOV UR7, 0x0 ;  /* 0x0000000000077882 */ /* 0x000fe20000000000 */
[----:B------:R-:W-:Y:S01]  /*0740*/  UMOV UR4, URZ ;  /* 0x000000ff00047c82 */ /* 0x000fe20008000000 */
[----:B0-----:R-:W-:Y:S02]  /*0750*/  UISETP.GE.U32.AND UP1, UPT, UR5, 0x8, UPT ;  /* 0x000000080500788c */ /* 0x001fe4000bf26070 */
[----:B------:R-:W-:Y:S02]  /*0760*/  ULOP3.LUT UR13, UR5, 0x7, URZ, 0xc0, !UPT ;  /* 0x00000007050d7892 */ /* 0x000fe4000f8ec0ff */
[----:B--2---:R-:W-:-:S02]  /*0770*/  UIMAD.WIDE.U32 UR6, UR8, 0x1, UR6 ;  /* 0x00000001080678a5 */ /* 0x004fc4000f8e0006 */
[----:B------:R-:W-:-:S03]  /*0780*/  UISETP.NE.AND UP0, UPT, UR13, URZ, UPT ;  /* 0x000000ff0d00728c */ /* 0x000fc6000bf05270 */
[----:B------:R-:W-:Y:S08]  /*0790*/  BRA.U !UP1, `(.L_x_6) ;  /* 0x0000000509d87547 */ /* 0x000ff0000b800000 */
[----:B------:R-:W0:Y:S01]  /*07a0*/  LDCU.64 UR10, c[0x0][0x380] ;  /* 0x00007000ff0a77ac */ /* 0x000e220008000a00 */
[----:B------:R-:W-:Y:S02]  /*07b0*/  MOV R3, RZ ;  /* 0x000000ff00037202 */ /* 0x000fe40000000f00 */
[----:B------:R-:W-:Y:S01]  /*07c0*/  MOV R8, R2 ;  /* 0x0000000200087202 */ /* 0x000fe20000000f00 */
[----:B------:R-:W-:Y:S02]  /*07d0*/  ULOP3.LUT UR4, UR5, 0x7ffffff8, URZ, 0xc0, !UPT ;  /* 0x7ffffff805047892 */ /* 0x000fe4000f8ec0ff */
[----:B------:R-:W-:Y:S02]  /*07e0*/  UIADD3 UR5, UPT, UPT, UR7, UR9, URZ ;  /* 0x0000000907057290 */ /* 0x000fe4000fffe0ff */
[----:B0-----:R-:W-:Y:S02]  /*07f0*/  UIADD3 UR8, UP1, UPT, UR10, 0x10, URZ ;  /* 0x000000100a087890 */ /* 0x001fe4000ff3e0ff */
[----:B------:R-:W-:-:S02]  /*0800*/  UIADD3 UR10, UPT, UPT, -UR4, URZ, URZ ;  /* 0x000000ff040a7290 */ /* 0x000fc4000fffe1ff */
[----:B------:R-:W-:-:S12]  /*0810*/  UIADD3.X UR9, UPT, UPT, URZ, UR11, URZ, UP1, !UPT ;  /* 0x0000000bff097290 */ /* 0x000fd80008ffe4ff */
.L_x_7:
[----:B------:R-:W-:Y:S02]  /*0820*/  MOV R6, UR8 ;  /* 0x0000000800067c02 */ /* 0x000fe40008000f00 */
[----:B------:R-:W-:-:S03]  /*0830*/  MOV R7, UR9 ;  /* 0x0000000900077c02 */ /* 0x000fc60008000f00 */
[----:B------:R-:W-:-:S05]  /*0840*/  IMAD.WIDE R6, R8, 0x4, R6 ;  /* 0x0000000408067825 */ /* 0x000fca00078e0206 */
[----:B01----:R-:W2:Y:S01]  /*0850*/  LDG.E R5, desc[UR14][R6.64+-0x10] ;  /* 0xfffff00e06057981 */ /* 0x003ea2000c1e1900 */
[----:B------:R-:W-:Y:S01]  /*0860*/  HFMA2 R10, -RZ, RZ, 3.7421875, 0 ;  /* 0x437c0000ff0a7431 */ /* 0x000fe200000001ff */
[----:B------:R-:W-:Y:S02]  /*0870*/  MOV R9, 0x3bbb989d ;  /* 0x3bbb989d00097802 */ /* 0x000fe40000000f00 */
[----:B------:R-:W-:Y:S02]  /*0880*/  MOV R12, UR6 ;  /* 0x00000006000c7c02 */ /* 0x000fe40008000f00 */
[----:B------:R-:W-:Y:S01]  /*0890*/  MOV R13, UR7 ;  /* 0x00000007000d7c02 */ /* 0x000fe20008000f00 */
[----:B--2---:R-:W-:-:S04]  /*08a0*/  FADD R4, R5, -R0 ;  /* 0x8000000005047221 */ /* 0x004fc80000000000 */
[----:B------:R-:W-:-:S04]  /*08b0*/  FFMA.SAT R5, R4, R9, 0.5 ;  /* 0x3f00000004057423 */ /* 0x000fc80000002009 */
[----:B------:R-:W-:-:S04]  /*08c0*/  FFMA.RM R11, R5, R10, 12582913 ;  /* 0x4b400001050b7423 */ /* 0x000fc8000000400a */
[C---:B------:R-:W-:Y:S01]  /*08d0*/  FADD R5, R11.reuse, -12583039 ;  /* 0xcb40007f0b057421 */ /* 0x040fe20000000000 */
[----:B------:R-:W-:-:S03]  /*08e0*/  SHF.L.U32 R11, R11, 0x17, RZ ;  /* 0x000000170b0b7819 */ /* 0x000fc600000006ff */
[----:B------:R-:W-:-:S04]  /*08f0*/  FFMA R5, R4, 1.4426950216293334961, -R5 ;  /* 0x3fb8aa3b04057823 */ /* 0x000fc80000000805 */
[----:B------:R-:W-:Y:S01]  /*0900*/  FFMA R14, R4, 1.925963033500011079e-08, R5 ;  /* 0x32a57060040e7823 */ /* 0x000fe20000000005 */
[----:B------:R-:W-:Y:S02]  /*0910*/  MOV R5, UR5 ;  /* 0x0000000500057c02 */ /* 0x000fe40008000f00 */
[----:B------:R-:W-:-:S03]  /*0920*/  MOV R4, R12 ;  /* 0x0000000c00047202 */ /* 0x000fc60000000f00 */
[----:B------:R-:W0:Y:S02]  /*0930*/  MUFU.EX2 R14, R14 ;  /* 0x0000000e000e7308 */ /* 0x000e240000000800 */
[----:B------:R-:W-:-:S04]  /*0940*/  IMAD.WIDE R4, R8, 0x4, R4 ;  /* 0x0000000408047825 */ /* 0x000fc800078e0204 */
[----:B0-----:R-:W-:-:S05]  /*0950*/  FMUL R11, R11, R14 ;  /* 0x0000000e0b0b7220 */ /* 0x001fca0000400000 */
[----:B------:R0:W-:Y:S04]  /*0960*/  STG.E desc[UR14][R4.64+-0x10], R11 ;  /* 0xfffff00b04007986 */ /* 0x0001e8000c10190e */
[----:B------:R-:W2:Y:S02]  /*0970*/  LDG.E R13, desc[UR14][R6.64+-0xc] ;  /* 0xfffff40e060d7981 */ /* 0x000ea4000c1e1900 */
[----:B--2---:R-:W-:-:S04]  /*0980*/  FADD R12, R13, -R0 ;  /* 0x800000000d0c7221 */ /* 0x004fc80000000000 */
[----:B------:R-:W-:-:S04]  /*0990*/  FFMA.SAT R13, R12, R9, 0.5 ;  /* 0x3f0000000c0d7423 */ /* 0x000fc80000002009 */
[----:B------:R-:W-:-:S04]  /*09a0*/  FFMA.RM R13, R13, R10, 12582913 ;  /* 0x4b4000010d0d7423 */ /* 0x000fc8000000400a */
[C---:B------:R-:W-:Y:S01]  /*09b0*/  FADD R15, R13.reuse, -12583039 ;  /* 0xcb40007f0d0f7421 */ /* 0x040fe20000000000 */
[----:B------:R-:W-:-:S03]  /*09c0*/  SHF.L.U32 R13, R13, 0x17, RZ ;  /* 0x000000170d0d7819 */ /* 0x000fc600000006ff */
[----:B------:R-:W-:-:S04]  /*09d0*/  FFMA R15, R12, 1.4426950216293334961, -R15 ;  /* 0x3fb8aa3b0c0f7823 */ /* 0x000fc8000000080f */
[----:B------:R-:W-:-:S04]  /*09e0*/  FFMA R15, R12, 1.925963033500011079e-08, R15 ;  /* 0x32a570600c0f7823 */ /* 0x000fc8000000000f */
[----:B------:R-:W1:Y:S02]  /*09f0*/  MUFU.EX2 R12, R15 ;  /* 0x0000000f000c7308 */ /* 0x000e640000000800 */
[----:B-1----:R-:W-:-:S05]  /*0a00*/  FMUL R13, R13, R12 ;  /* 0x0000000c0d0d7220 */ /* 0x002fca0000400000 */
        /* <DEDUP_REMOVED lines=56> */
[----:B------:R-:W2:Y:S01]  /*0d90*/  LDG.E R7, desc[UR14][R6.64+0xc] ;  /* 0x00000c0e06077981 */ /* 0x000ea2000c1e1900 */
[----:B------:R-:W-:Y:S01]  /*0da0*/  UIADD3 UR10, UPT, UPT, UR10, 0x8, URZ ;  /* 0x000000080a0a7890 */ /* 0x000fe2000fffe0ff */
[----:B------:R-:W-:-:S03]  /*0db0*/  IADD3 R8, PT, PT, R8, 0x8, RZ ;  /* 0x0000000808087810 */ /* 0x000fc60007ffe0ff */
[----:B------:R-:W-:Y:S01]  /*0dc0*/  UISETP.NE.AND UP1, UPT, UR10, URZ, UPT ;  /* 0x000000ff0a00728c */ /* 0x000fe2000bf25270 */
[----:B--2---:R-:W-:-:S04]  /*0dd0*/  FADD R12, R7, -R0 ;  /* 0x80000000070c7221 */ /* 0x004fc80000000000 */
[----:B------:R-:W-:-:S04]  /*0de0*/  FFMA.SAT R9, R12, R9, 0.5 ;  /* 0x3f0000000c097423 */ /* 0x000fc80000002009 */
[----:B------:R-:W-:Y:S01]  /*0df0*/  FFMA.RM R9, R9, R10, 12582913 ;  /* 0x4b40000109097423 */ /* 0x000fe2000000400a */
[----:B------:R-:W-:-:S03]  /*0e00*/  FADD R10, R11, R3 ;  /* 0x000000030b0a7221 */ /* 0x000fc60000000000 */
[C---:B------:R-:W-:Y:S01]  /*0e10*/  FADD R25, R9.reuse, -12583039 ;  /* 0xcb40007f09197421 */ /* 0x040fe20000000000 */
[----:B------:R-:W-:Y:S01]  /*0e20*/  SHF.L.U32 R9, R9, 0x17, RZ ;  /* 0x0000001709097819 */ /* 0x000fe200000006ff */
[----:B------:R-:W-:Y:S02]  /*0e30*/  FADD R10, R10, R13 ;  /* 0x0000000d0a0a7221 */ /* 0x000fe40000000000 */
[----:B------:R-:W-:Y:S02]  /*0e40*/  FFMA R25, R12, 1.4426950216293334961, -R25 ;  /* 0x3fb8aa3b0c197823 */ /* 0x000fe40000000819 */
[----:B------:R-:W-:Y:S02]  /*0e50*/  FADD R10, R10, R15 ;  /* 0x0000000f0a0a7221 */ /* 0x000fe40000000000 */
[----:B------:R-:W-:Y:S02]  /*0e60*/  FFMA R25, R12, 1.925963033500011079e-08, R25 ;  /* 0x32a570600c197823 */ /* 0x000fe40000000019 */
[----:B------:R-:W-:-:S02]  /*0e70*/  FADD R10, R10, R17 ;  /* 0x000000110a0a7221 */ /* 0x000fc40000000000 */
[----:B------:R-:W1:Y:S02]  /*0e80*/  MUFU.EX2 R12, R25 ;  /* 0x00000019000c7308 */ /* 0x000e640000000800 */
[----:B------:R-:W-:-:S04]  /*0e90*/  FADD R10, R10, R19 ;  /* 0x000000130a0a7221 */ /* 0x000fc80000000000 */
[----:B------:R-:W-:-:S04]  /*0ea0*/  FADD R10, R10, R21 ;  /* 0x000000150a0a7221 */ /* 0x000fc80000000000 */
[----:B------:R-:W-:Y:S01]  /*0eb0*/  FADD R10, R10, R23 ;  /* 0x000000170a0a7221 */ /* 0x000fe20000000000 */
[----:B-1----:R-:W-:-:S04]  /*0ec0*/  FMUL R9, R9, R12 ;  /* 0x0000000c09097220 */ /* 0x002fc80000400000 */
[----:B------:R-:W-:Y:S01]  /*0ed0*/  FADD R3, R10, R9 ;  /* 0x000000090a037221 */ /* 0x000fe20000000000 */
[----:B------:R0:W-:Y:S01]  /*0ee0*/  STG.E desc[UR14][R4.64+0xc], R9 ;  /* 0x00000c0904007986 */ /* 0x0001e2000c10190e */
[----:B------:R-:W-:Y:S05]  /*0ef0*/  BRA.U UP1, `(.L_x_7) ;  /* 0xfffffff901487547 */ /* 0x000fea000b83ffff */
.L_x_6:
[----:B------:R-:W-:Y:S05]  /*0f00*/  BRA.U !UP0, `(.L_x_8) ;  /* 0x0000000508d87547 */ /* 0x000fea000b800000 */
[----:B------:R-:W2:Y:S01]  /*0f10*/  LDCU UR5, c[0x0][0x394] ;  /* 0x00007280ff0577ac */ /* 0x000ea20008000800 */
[----:B------:R-:W-:Y:S02]  /*0f20*/  UISETP.GE.U32.AND UP0, UPT, UR13, 0x4, UPT ;  /* 0x000000040d00788c */ /* 0x000fe4000bf06070 */
[----:B--2---:R-:W-:-:S04]  /*0f30*/  ULOP3.LUT UR6, UR5, 0x3, URZ, 0xc0, !UPT ;  /* 0x0000000305067892 */ /* 0x004fc8000f8ec0ff */
[----:B------:R-:W-:-:S03]  /*0f40*/  UISETP.NE.AND UP1, UPT, UR6, URZ, UPT ;  /* 0x000000ff0600728c */ /* 0x000fc6000bf25270 */
[----:B------:R-:W-:Y:S08]  /*0f50*/  BRA.U !UP0, `(.L_x_9) ;  /* 0x0000000108e07547 */ /* 0x000ff0000b800000 */
[----:B0-----:R-:W0:Y:S01]  /*0f60*/  LDC.64 R4, c[0x0][0x380] ;  /* 0x0000e000ff047b82 */ /* 0x001e220000000a00 */
[----:B------:R-:W-:-:S05]  /*0f70*/  IADD3 R11, PT, PT, R2, UR4, RZ ;  /* 0x00000004020b7c10 */ /* 0x000fca000fffe0ff */
[----:B0-----:R-:W-:-:S05]  /*0f80*/  IMAD.WIDE R4, R11, 0x4, R4 ;  /* 0x000000040b047825 */ /* 0x001fca00078e0204 */
[----:B-1----:R-:W2:Y:S01]  /*0f90*/  LDG.E R7, desc[UR14][R4.64] ;  /* 0x0000000e04077981 */ /* 0x002ea2000c1e1900 */
[----:B------:R-:W-:Y:S01]  /*0fa0*/  HFMA2 R8, -RZ, RZ, 0.96630859375, -0.0022525787353515625 ;  /* 0x3bbb989dff087431 */ /* 0x000fe200000001ff */
[----:B------:R-:W-:Y:S01]  /*0fb0*/  MOV R9, 0x437c0000 ;  /* 0x437c000000097802 */ /* 0x000fe20000000f00 */
[----:B--2---:R-:W-:-:S04]  /*0fc0*/  FADD R13, R7, -R0 ;  /* 0x80000000070d7221 */ /* 0x004fc80000000000 */
[----:B------:R-:W-:-:S04]  /*0fd0*/  FFMA.SAT R6, R13, R8, 0.5 ;  /* 0x3f0000000d067423 */ /* 0x000fc80000002008 */
[----:B------:R-:W-:Y:S02]  /*0fe0*/  FFMA.RM R10, R6, R9, 12582913 ;  /* 0x4b400001060a7423 */ /* 0x000fe40000004009 */
[----:B------:R-:W0:Y:S02]  /*0ff0*/  LDC.64 R6, c[0x0][0x388] ;  /* 0x0000e200ff067b82 */ /* 0x000e240000000a00 */
[C---:B------:R-:W-:Y:S01]  /*1000*/  FADD R12, R10.reuse, -12583039 ;  /* 0xcb40007f0a0c7421 */ /* 0x040fe20000000000 */
[----:B------:R-:W-:-:S03]  /*1010*/  SHF.L.U32 R10, R10, 0x17, RZ ;  /* 0x000000170a0a7819 */ /* 0x000fc600000006ff */
[----:B------:R-:W-:-:S04]  /*1020*/  FFMA R12, R13, 1.4426950216293334961, -R12 ;  /* 0x3fb8aa3b0d0c7823 */ /* 0x000fc8000000080c */
[----:B------:R-:W-:-:S04]  /*1030*/  FFMA R12, R13, 1.925963033500011079e-08, R12 ;  /* 0x32a570600d0c7823 */ /* 0x000fc8000000000c */
[----:B------:R-:W1:Y:S01]  /*1040*/  MUFU.EX2 R13, R12 ;  /* 0x0000000c000d7308 */ /* 0x000e620000000800 */
[----:B0-----:R-:W-:-:S04]  /*1050*/  IMAD.WIDE R6, R11, 0x4, R6 ;  /* 0x000000040b067825 */ /* 0x001fc800078e0206 */
[----:B-1----:R-:W-:-:S05]  /*1060*/  FMUL R10, R10, R13 ;  /* 0x0000000d0a0a7220 */ /* 0x002fca0000400000 */
[----:B------:R0:W-:Y:S04]  /*1070*/  STG.E desc[UR14][R6.64], R10 ;  /* 0x0000000a06007986 */ /* 0x0001e8000c10190e */
[----:B------:R-:W2:Y:S02]  /*1080*/  LDG.E R11, desc[UR14][R4.64+0x4] ;  /* 0x0000040e040b7981 */ /* 0x000ea4000c1e1900 */
[----:B--2---:R-:W-:-:S04]  /*1090*/  FADD R11, R11, -R0 ;  /* 0x800000000b0b7221 */ /* 0x004fc80000000000 */
[----:B------:R-:W-:-:S04]  /*10a0*/  FFMA.SAT R14, R11, R8, 0.5 ;  /* 0x3f0000000b0e7423 */ /* 0x000fc80000002008 */
[----:B------:R-:W-:-:S04]  /*10b0*/  FFMA.RM R14, R14, R9, 12582913 ;  /* 0x4b4000010e0e7423 */ /* 0x000fc80000004009 */
[----:B------:R-:W-:-:S04]  /*10c0*/  FADD R16, R14, -12583039 ;  /* 0xcb40007f0e107421 */ /* 0x000fc80000000000 */
[----:B------:R-:W-:-:S04]  /*10d0*/  FFMA R16, R11, 1.4426950216293334961, -R16 ;  /* 0x3fb8aa3b0b107823 */ /* 0x000fc80000000810 */
[----:B------:R-:W-:Y:S01]  /*10e0*/  FFMA R16, R11, 1.925963033500011079e-08, R16 ;  /* 0x32a570600b107823 */ /* 0x000fe20000000010 */
[----:B------:R-:W-:-:S05]  /*10f0*/  SHF.L.U32 R11, R14, 0x17, RZ ;  /* 0x000000170e0b7819 */ /* 0x000fca00000006ff */
[----:B------:R-:W1:Y:S02]  /*1100*/  MUFU.EX2 R16, R16 ;  /* 0x0000001000107308 */ /* 0x000e640000000800 */
[----:B-1----:R-:W-:-:S05]  /*1110*/  FMUL R11, R11, R16 ;  /* 0x000000100b0b7220 */ /* 0x002fca0000400000 */
[----:B------:R2:W-:Y:S04]  /*1120*/  STG.E desc[UR14][R6.64+0x4], R11 ;  /* 0x0000040b06007986 */ /* 0x0005e8000c10190e */
[----:B------:R-:W3:Y:S02]  /*1130*/  LDG.E R13, desc[UR14][R4.64+0x8] ;  /* 0x0000080e040d7981 */ /* 0x000ee4000c1e1900 */
[----:B---3--:R-:W-:-:S04]  /*1140*/  FADD R13, R13, -R0 ;  /* 0x800000000d0d7221 */ /* 0x008fc80000000000 */
        /* <DEDUP_REMOVED lines=9> */
[----:B------:R-:W3:Y:S01]  /*11e0*/  LDG.E R5, desc[UR14][R4.64+0xc] ;  /* 0x00000c0e04057981 */ /* 0x000ee2000c1e1900 */
[----:B0-----:R-:W-:Y:S01]  /*11f0*/  FADD R10, R3, R10 ;  /* 0x0000000a030a7221 */ /* 0x001fe20000000000 */
[----:B------:R-:W-:-:S03]  /*1200*/  UIADD3 UR4, UPT, UPT, UR4, 0x4, URZ ;  /* 0x0000000404047890 */ /* 0x000fc6000fffe0ff */
[----:B------:R-:W-:-:S04]  /*1210*/  FADD R10, R10, R11 ;  /* 0x0000000b0a0a7221 */ /* 0x000fc80000000000 */
[----:B------:R-:W-:Y:S01]  /*1220*/  FADD R10, R10, R13 ;  /* 0x0000000d0a0a7221 */ /* 0x000fe20000000000 */
[----:B---3--:R-:W-:-:S04]  /*1230*/  FADD R15, R5, -R0 ;  /* 0x80000000050f7221 */ /* 0x008fc80000000000 */
[----:B------:R-:W-:-:S04]  /*1240*/  FFMA.SAT R8, R15, R8, 0.5 ;  /* 0x3f0000000f087423 */ /* 0x000fc80000002008 */
[----:B------:R-:W-:-:S04]  /*1250*/  FFMA.RM R8, R8, R9, 12582913 ;  /* 0x4b40000108087423 */ /* 0x000fc80000004009 */
[C---:B------:R-:W-:Y:S01]  /*1260*/  FADD R12, R8.reuse, -12583039 ;  /* 0xcb40007f080c7421 */ /* 0x040fe20000000000 */
[----:B------:R-:W-:-:S03]  /*1270*/  SHF.L.U32 R8, R8, 0x17, RZ ;  /* 0x0000001708087819 */ /* 0x000fc600000006ff */
[----:B------:R-:W-:-:S04]  /*1280*/  FFMA R12, R15, 1.4426950216293334961, -R12 ;  /* 0x3fb8aa3b0f0c7823 */ /* 0x000fc8000000080c */
[----:B------:R-:W-:-:S04]  /*1290*/  FFMA R12, R15, 1.925963033500011079e-08, R12 ;  /* 0x32a570600f0c7823 */ /* 0x000fc8000000000c */
[----:B------:R-:W0:Y:S02]  /*12a0*/  MUFU.EX2 R9, R12 ;  /* 0x0000000c00097308 */ /* 0x000e240000000800 */
[----:B0-----:R-:W-:-:S04]  /*12b0*/  FMUL R9, R8, R9 ;  /* 0x0000000908097220 */ /* 0x001fc80000400000 */
[----:B------:R-:W-:Y:S01]  /*12c0*/  FADD R3, R10, R9 ;  /* 0x000000090a037221 */ /* 0x000fe20000000000 */
[----:B------:R2:W-:Y:S06]  /*12d0*/  STG.E desc[UR14][R6.64+0xc], R9 ;  /* 0x00000c0906007986 */ /* 0x0005ec000c10190e */
.L_x_9:
[----:B------:R-:W-:Y:S05]  /*12e0*/  BRA.U !UP1, `(.L_x_8) ;  /* 0x0000000109e07547 */ /* 0x000fea000b800000 */
[----:B------:R-:W-:Y:S02]  /*12f0*/  UISETP.NE.AND UP0, UPT, UR6, 0x1, UPT ;  /* 0x000000010600788c */ /* 0x000fe4000bf05270 */
[----:B------:R-:W-:-:S04]  /*1300*/  ULOP3.LUT UR5, UR5, 0x1, URZ, 0xc0, !UPT ;  /* 0x0000000105057892 */ /* 0x000fc8000f8ec0ff */
[----:B------:R-:W-:-:S03]  /*1310*/  UISETP.NE.U32.AND UP1, UPT, UR5, 0x1, UPT ;  /* 0x000000010500788c */ /* 0x000fc6000bf25070 */
[----:B------:R-:W-:Y:S08]  /*1320*/  BRA.U !UP0, `(.L_x_10) ;  /* 0x0000000108807547 */ /* 0x000ff0000b800000 */
[----:B0-----:R-:W0:Y:S01]  /*1330*/  LDC.64 R4, c[0x0][0x380] ;  /* 0x0000e000ff047b82 */ /* 0x001e220000000a00 */
[----:B--2---:R-:W-:-:S05]  /*1340*/  IADD3 R13, PT, PT, R2, UR4, RZ ;  /* 0x00000004020d7c10 */ /* 0x004fca000fffe0ff */
        /* <DEDUP_REMOVED lines=16> */
[----:B------:R-:W2:Y:S01]  /*1450*/  LDG.E R5, desc[UR14][R4.64+0x4] ;  /* 0x0000040e04057981 */ /* 0x000ea2000c1e1900 */
[----:B------:R-:W-:Y:S01]  /*1460*/  FADD R3, R3, R8 ;  /* 0x0000000803037221 */ /* 0x000fe20000000000 */
[----:B------:R-:W-:Y:S01]  /*1470*/  UIADD3 UR4, UPT, UPT, UR4, 0x2, URZ ;  /* 0x0000000204047890 */ /* 0x000fe2000fffe0ff */
[----:B--2---:R-:W-:-:S04]  /*1480*/  FADD R9, R5, -R0 ;  /* 0x8000000005097221 */ /* 0x004fc80000000000 */
        /* <DEDUP_REMOVED lines=10> */
.L_x_10:
[----:B------:R-:W-:Y:S05]  /*1530*/  BRA.U UP1, `(.L_x_8) ;  /* 0x00000001014c7547 */ /* 0x000fea000b800000 */
[----:B0-----:R-:W0:Y:S01]  /*1540*/  LDC.64 R4, c[0x0][0x380] ;  /* 0x0000e000ff047b82 */ /* 0x001e220000000a00 */
[----:B--23--:R-:W-:-:S05]  /*1550*/  IADD3 R9, PT, PT, R2, UR4, RZ ;  /* 0x0000000402097c10 */ /* 0x00cfca000fffe0ff */
[----:B0-----:R-:W-:-:S06]  /*1560*/  IMAD.WIDE R4, R9, 0x4, R4 ;  /* 0x0000000409047825 */ /* 0x001fcc00078e0204 */
        /* <DEDUP_REMOVED lines=10> */
[----:B------:R-:W-:-:S06]  /*1610*/  FFMA R11, R0, 1.925963033500011079e-08, R11 ;  /* 0x32a57060000b7823 */ /* 0x000fcc000000000b */
[----:B------:R-:W1:Y:S01]  /*1620*/  MUFU.EX2 R11, R11 ;  /* 0x0000000b000b7308 */ /* 0x000e620000000800 */
[----:B0-----:R-:W-:-:S04]  /*1630*/  IMAD.WIDE R4, R9, 0x4, R6 ;  /* 0x0000000409047825 */ /* 0x001fc800078e0206 */
[----:B-1----:R-:W-:-:S04]  /*1640*/  FMUL R8, R8, R11 ;  /* 0x0000000b08087220 */ /* 0x002fc80000400000 */
[----:B------:R-:W-:Y:S01]  /*1650*/  FADD R3, R3, R8 ;  /* 0x0000000803037221 */ /* 0x000fe20000000000 */
[----:B------:R4:W-:Y:S06]  /*1660*/  STG.E desc[UR14][R4.64], R8 ;  /* 0x0000000804007986 */ /* 0x0009ec000c10190e */
.L_x_8:
[----:B------:R-:W5:Y:S01]  /*1670*/  LDCU UR5, c[0x0][0x394] ;  /* 0x00007280ff0577ac */ /* 0x000f620008000800 */
[----:B------:R-:W-:Y:S01]  /*1680*/  UMOV UR4, URZ ;  /* 0x000000ff00047c82 */ /* 0x000fe20008000000 */
[----:B-----5:R-:W-:-:S09]  /*1690*/  UISETP.GE.U32.AND UP0, UPT, UR5, 0x10, UPT ;  /* 0x000000100500788c */ /* 0x020fd2000bf06070 */
[----:B------:R-:W-:Y:S05]  /*16a0*/  BRA.U !UP0, `(.L_x_11) ;  /* 0x0000001108307547 */ /* 0x000fea000b800000 */
[----:B------:R-:W5:Y:S01]  /*16b0*/  LDCU.64 UR6, c[0x0][0x388] ;  /* 0x00007100ff0677ac */ /* 0x000f620008000a00 */
[----:B--23--:R-:W-:Y:S01]  /*16c0*/  MOV R6, R2 ;  /* 0x0000000200067202 */ /* 0x00cfe20000000f00 */
[----:B------:R-:W-:-:S04]  /*16d0*/  ULOP3.LUT UR4, UR5, 0x7ffffff0, URZ, 0xc0, !UPT ;  /* 0x7ffffff005047892 */ /* 0x000fc8000f8ec0ff */
[----:B------:R-:W-:Y:S02]  /*16e0*/  UIADD3 UR8, UPT, UPT, -UR4, URZ, URZ ;  /* 0x000000ff04087290 */ /* 0x000fe4000fffe1ff */
[----:B-----5:R-:W-:-:S04]  /*16f0*/  UIADD3 UR5, UP0, UPT, UR6, 0x20, URZ ;  /* 0x0000002006057890 */ /* 0x020fc8000ff1e0ff */
[----:B------:R-:W-:-:S12]  /*1700*/  UIADD3.X UR6, UPT, UPT, URZ, UR7, URZ, UP0, !UPT ;  /* 0x00000007ff067290 */ /* 0x000fd800087fe4ff */
.L_x_44:
[----:B0---4-:R-:W-:Y:S02]  /*1710*/  MOV R4, UR5 ;  /* 0x0000000500047c02 */ /* 0x011fe40008000f00 */
[----:B------:R-:W-:-:S03]  /*1720*/  MOV R5, UR6 ;  /* 0x0000000600057c02 */ /* 0x000fc60008000f00 */
[----:B------:R-:W-:-:S05]  /*1730*/  IMAD.WIDE R4, R6, 0x4, R4 ;  /* 0x0000000406047825 */ /* 0x000fca00078e0204 */
[----:B-1----:R-:W2:Y:S01]  /*1740*/  LDG.E R0, desc[UR14][R4.64+-0x20] ;  /* 0xffffe00e04007981 */ /* 0x002ea2000c1e1900 */
[----:B------:R-:W0:Y:S01]  /*1750*/  MUFU.RCP R8, R3 ;  /* 0x0000000300087308 */ /* 0x000e220000001000 */
[----:B------:R-:W-:Y:S01]  /*1760*/  UIADD3 UR8, UPT, UPT, UR8, 0x10, URZ ;  /* 0x0000001008087890 */ /* 0x000fe2000fffe0ff */
[----:B------:R-:W-:Y:S03]  /*1770*/  BSSY.RECONVERGENT B2, `(.L_x_12) ;  /* 0x000000c000027945 */ /* 0x000fe60003800200 */
[----:B------:R-:W-:Y:S01]  /*1780*/  UISETP.NE.AND UP0, UPT, UR8, URZ, UPT ;  /* 0x000000ff0800728c */ /* 0x000fe2000bf05270 */
[----:B0-----:R-:W-:-:S04]  /*1790*/  FFMA R7, R8, -R3, 1 ;  /* 0x3f80000008077423 */ /* 0x001fc80000000803 */
[----:B------:R-:W-:Y:S01]  /*17a0*/  FFMA R7, R8, R7, R8 ;  /* 0x0000000708077223 */ /* 0x000fe20000000008 */
[----:B--2---:R-:W0:Y:S03]  /*17b0*/  FCHK P0, R0, R3 ;  /* 0x0000000300007302 */ /* 0x004e260000000000 */
[----:B------:R-:W-:-:S04]  /*17c0*/  FFMA R8, R0, R7, RZ ;  /* 0x0000000700087223 */ /* 0x000fc800000000ff */
[----:B------:R-:W-:-:S04]  /*17d0*/  FFMA R9, R8, -R3, R0 ;  /* 0x8000000308097223 */ /* 0x000fc80000000000 */
[----:B------:R-:W-:Y:S01]  /*17e0*/  FFMA R7, R7, R9, R8 ;  /* 0x0000000907077223 */ /* 0x000fe20000000008 */
[----:B0-----:R-:W-:Y:S06]  /*17f0*/  @!P0 BRA `(.L_x_13) ;  /* 0x00000000000c8947 */ /* 0x001fec0003800000 */
[----:B------:R-:W-:-:S07]  /*1800*/  MOV R8, 0x1820 ;  /* 0x0000182000087802 */ /* 0x000fce0000000f00 */
[----:B------:R-:W-:Y:S05]  /*1810*/  CALL.REL.NOINC `($__internal_0_$__cuda_sm3x_div_rn_noftz_f32_slowpath) ;  /* 0x0000001c00887944 */ /* 0x000fea0003c00000 */
[----:B------:R-:W-:-:S07]  /*1820*/  MOV R7, R0 ;  /* 0x0000000000077202 */ /* 0x000fce0000000f00 */
.L_x_13:
[----:B------:R-:W-:Y:S05]  /*1830*/  BSYNC.RECONVERGENT B2 ;  /* 0x0000000000027941 */ /* 0x000fea0003800200 */
.L_x_12:
[----:B------:R-:W2:Y:S01]  /*1840*/  LDG.E R11, desc[UR14][R4.64+-0x1c] ;  /* 0xffffe40e040b7981 */ /* 0x000ea2000c1e1900 */
[----:B------:R-:W0:Y:S01]  /*1850*/  MUFU.RCP R0, R3 ;  /* 0x0000000300007308 */ /* 0x000e220000001000 */
[----:B------:R-:W-:Y:S02]  /*1860*/  BSSY.RECONVERGENT B2, `(.L_x_14) ;  /* 0x000000d000027945 */ /* 0x000fe40003800200 */
[----:B------:R1:W-:Y:S01]  /*1870*/  STG.E desc[UR14][R4.64+-0x20], R7 ;  /* 0xffffe00704007986 */ /* 0x0003e2000c10190e */
[----:B0-----:R-:W-:-:S04]  /*1880*/  FFMA R9, R0, -R3, 1 ;  /* 0x3f80000000097423 */ /* 0x001fc80000000803 */
[----:B------:R-:W-:Y:S01]  /*1890*/  FFMA R0, R0, R9, R0 ;  /* 0x0000000900007223 */ /* 0x000fe20000000000 */
[----:B--2---:R-:W0:Y:S03]  /*18a0*/  FCHK P0, R11, R3 ;  /* 0x000000030b007302 */ /* 0x004e260000000000 */
[----:B------:R-:W-:-:S04]  /*18b0*/  FFMA R8, R0, R11, RZ ;  /* 0x0000000b00087223 */ /* 0x000fc800000000ff */
[----:B------:R-:W-:-:S04]  /*18c0*/  FFMA R9, R8, -R3, R11 ;  /* 0x8000000308097223 */ /* 0x000fc8000000000b */
[----:B------:R-:W-:Y:S01]  /*18d0*/  FFMA R9, R0, R9, R8 ;  /* 0x0000000900097223 */ /* 0x000fe20000000008 */
[----:B01----:R-:W-:Y:S06]  /*18e0*/  @!P0 BRA `(.L_x_15) ;  /* 0x0000000000108947 */ /* 0x003fec0003800000 */
[----:B------:R-:W-:Y:S02]  /*18f0*/  MOV R0, R11 ;  /* 0x0000000b00007202 */ /* 0x000fe40000000f00 */
[----:B------:R-:W-:-:S07]  /*1900*/  MOV R8, 0x1920 ;  /* 0x0000192000087802 */ /* 0x000fce0000000f00 */
[----:B------:R-:W-:Y:S05]  /*1910*/  CALL.REL.NOINC `($__internal_0_$__cuda_sm3x_div_rn_noftz_f32_slowpath) ;  /* 0x0000001c00487944 */ /* 0x000fea0003c00000 */
[----:B------:R-:W-:-:S07]  /*1920*/  MOV R9, R0 ;  /* 0x0000000000097202 */ /* 0x000fce0000000f00 */
.L_x_15:
[----:B------:R-:W-:Y:S05]  /*1930*/  BSYNC.RECONVERGENT B2 ;  /* 0x0000000000027941 */ /* 0x000fea0003800200 */
.L_x_14:
        /* <DEDUP_REMOVED lines=15> */
.L_x_17:
[----:B------:R-:W-:Y:S05]  /*1a30*/  BSYNC.RECONVERGENT B2 ;  /* 0x0000000000027941 */ /* 0x000fea0003800200 */
.L_x_16:
        /* <DEDUP_REMOVED lines=15> */
.L_x_19:
[----:B------:R-:W-:Y:S05]  /*1b30*/  BSYNC.RECONVERGENT B2 ;  /* 0x0000000000027941 */ /* 0x000fea0003800200 */
.L_x_18:
        /* <DEDUP_REMOVED lines=15> */
.L_x_21:
[----:B------:R-:W-:Y:S05]  /*1c30*/  BSYNC.RECONVERGENT B2 ;  /* 0x0000000000027941 */ /* 0x000fea0003800200 */
.L_x_20:
        /* <DEDUP_REMOVED lines=15> */
.L_x_23:
[----:B------:R-:W-:Y:S05]  /*1d30*/  BSYNC.RECONVERGENT B2 ;  /* 0x0000000000027941 */ /* 0x000fea0003800200 */
.L_x_22:
        /* <DEDUP_REMOVED lines=15> */
.L_x_25:
[----:B------:R-:W-:Y:S05]  /*1e30*/  BSYNC.RECONVERGENT B2 ;  /* 0x0000000000027941 */ /* 0x000fea0003800200 */
.L_x_24:
        /* <DEDUP_REMOVED lines=15> */
.L_x_27:
[----:B------:R-:W-:Y:S05]  /*1f30*/  BSYNC.RECONVERGENT B2 ;  /* 0x0000000000027941 */ /* 0x000fea0003800200 */
.L_x_26:
        /* <DEDUP_REMOVED lines=15> */
.L_x_29:
[----:B------:R-:W-:Y:S05]  /*2030*/  BSYNC.RECONVERGENT B2 ;  /* 0x0000000000027941 */ /* 0x000fea0003800200 */
.L_x_28:
        /* <DEDUP_REMOVED lines=15> */
.L_x_31:
[----:B------:R-:W-:Y:S05]  /*2130*/  BSYNC.RECONVERGENT B2 ;  /* 0x0000000000027941 */ /* 0x000fea0003800200 */
.L_x_30:
        /* <DEDUP_REMOVED lines=15> */
.L_x_33:
[----:B------:R-:W-:Y:S05]  /*2230*/  BSYNC.RECONVERGENT B2 ;  /* 0x0000000000027941 */ /* 0x000fea0003800200 */
.L_x_32:
        /* <DEDUP_REMOVED lines=15> */
.L_x_35:
[----:B------:R-:W-:Y:S05]  /*2330*/  BSYNC.RECONVERGENT B2 ;  /* 0x0000000000027941 */ /* 0x000fea0003800200 */
.L_x_34:
        /* <DEDUP_REMOVED lines=15> */
.L_x_37:
[----:B------:R-:W-:Y:S05]  /*2430*/  BSYNC.RECONVERGENT B2 ;  /* 0x0000000000027941 */ /* 0x000fea0003800200 */
.L_x_36:
        /* <DEDUP_REMOVED lines=15> */
.L_x_39:
[----:B------:R-:W-:Y:S05]  /*2530*/  BSYNC.RECONVERGENT B2 ;  /* 0x0000000000027941 */ /* 0x000fea0003800200 */
.L_x_38:
        /* <DEDUP_REMOVED lines=15> */
.L_x_41:
[----:B------:R-:W-:Y:S05]  /*2630*/  BSYNC.RECONVERGENT B2 ;  /* 0x0000000000027941 */ /* 0x000fea0003800200 */
.L_x_40:
        /* <DEDUP_REMOVED lines=15> */
.L_x_43:
[----:B------:R-:W-:Y:S05]  /*2730*/  BSYNC.RECONVERGENT B2 ;  /* 0x0000000000027941 */ /* 0x000fea0003800200 */
.L_x_42:
[----:B------:R0:W-:Y:S01]  /*2740*/  STG.E desc[UR14][R4.64+0x1c], R9 ;  /* 0x00001c0904007986 */ /* 0x0001e2000c10190e */
[----:B------:R-:W-:Y:S01]  /*2750*/  IADD3 R6, PT, PT, R6, 0x10, RZ ;  /* 0x0000001006067810 */ /* 0x000fe20007ffe0ff */
[----:B------:R-:W-:Y:S06]  /*2760*/  BRA.U UP0, `(.L_x_44) ;  /* 0xffffffed00e87547 */ /* 0x000fec000b83ffff */
.L_x_11:
[----:B------:R-:W-:-:S13]  /*2770*/  ISETP.NE.AND P0, PT, RZ, UR12, PT ;  /* 0x0000000cff007c0c */ /* 0x000fda000bf05270 */
[----:B-1----:R-:W-:Y:S05]  /*2780*/  @!P0 EXIT ;  /* 0x000000000000894d */ /* 0x002fea0003800000 */
[----:B------:R-:W-:-:S09]  /*2790*/  UISETP.GE.U32.AND UP0, UPT, UR12, 0x8, UPT ;  /* 0x000000080c00788c */ /* 0x000fd2000bf06070 */
[----:B------:R-:W-:Y:S05]  /*27a0*/  BRA.U !UP0, `(.L_x_45) ;  /* 0x0000000908107547 */ /* 0x000fea000b800000 */
[----:B0---4-:R-:W0:Y:S01]  /*27b0*/  LDC.64 R4, c[0x0][0x388] ;  /* 0x0000e200ff047b82 */ /* 0x011e220000000a00 */
[----:B--23--:R-:W-:-:S05]  /*27c0*/  IADD3 R7, PT, PT, R2, UR4, RZ ;  /* 0x0000000402077c10 */ /* 0x00cfca000fffe0ff */
[----:B0-----:R-:W-:-:S05]  /*27d0*/  IMAD.WIDE R4, R7, 0x4, R4 ;  /* 0x0000000407047825 */ /* 0x001fca00078e0204 */
[----:B------:R-:W2:Y:S01]  /*27e0*/  LDG.E R9, desc[UR14][R4.64] ;  /* 0x0000000e04097981 */ /* 0x000ea2000c1e1900 */
[----:B------:R-:W0:Y:S01]  /*27f0*/  MUFU.RCP R0, R3 ;  /* 0x0000000300007308 */ /* 0x000e220000001000 */
[----:B------:R-:W-:Y:S01]  /*2800*/  BSSY.RECONVERGENT B2, `(.L_x_46) ;  /* 0x000000c000027945 */ /* 0x000fe20003800200 */
[----:B0-----:R-:W-:-:S04]  /*2810*/  FFMA R7, R0, -R3, 1 ;  /* 0x3f80000000077423 */ /* 0x001fc80000000803 */
[----:B------:R-:W-:Y:S02]  /*2820*/  FFMA R0, R0, R7, R0 ;  /* 0x0000000700007223 */ /* 0x000fe40000000000 */
[----:B--2---:R-:W0:Y:S02]  /*2830*/  FCHK P0, R9, R3 ;  /* 0x0000000309007302 */ /* 0x004e240000000000 */
[----:B------:R-:W-:-:S04]  /*2840*/  FFMA R6, R0, R9, RZ ;  /* 0x0000000900067223 */ /* 0x000fc800000000ff */
[----:B------:R-:W-:-:S04]  /*2850*/  FFMA R7, R6, -R3, R9 ;  /* 0x8000000306077223 */ /* 0x000fc80000000009 */
[----:B------:R-:W-:Y:S01]  /*2860*/  FFMA R7, R0, R7, R6 ;  /* 0x0000000700077223 */ /* 0x000fe20000000006 */
[----:B0-----:R-:W-:Y:S06]  /*2870*/  @!P0 BRA `(.L_x_47) ;  /* 0x0000000000108947 */ /* 0x001fec0003800000 */
[----:B------:R-:W-:Y:S02]  /*2880*/  MOV R0, R9 ;  /* 0x0000000900007202 */ /* 0x000fe40000000f00 */
[----:B------:R-:W-:-:S07]  /*2890*/  MOV R8, 0x28b0 ;  /* 0x000028b000087802 */ /* 0x000fce0000000f00 */
[----:B------:R-:W-:Y:S05]  /*28a0*/  CALL.REL.NOINC `($__internal_0_$__cuda_sm3x_div_rn_noftz_f32_slowpath) ;  /* 0x0000000c00647944 */ /* 0x000fea0003c00000 */
[----:B------:R-:W-:-:S07]  /*28b0*/  MOV R7, R0 ;  /* 0x0000000000077202 */ /* 0x000fce0000000f00 */
.L_x_47:
[----:B------:R-:W-:Y:S05]  /*28c0*/  BSYNC.RECONVERGENT B2 ;  /* 0x0000000000027941 */ /* 0x000fea0003800200 */
.L_x_46:
        /* <DEDUP_REMOVED lines=15> */
.L_x_49:
[----:B------:R-:W-:Y:S05]  /*29c0*/  BSYNC.RECONVERGENT B2 ;  /* 0x0000000000027941 */ /* 0x000fea0003800200 */
.L_x_48:
        /* <DEDUP_REMOVED lines=15> */
.L_x_51:
[----:B------:R-:W-:Y:S05]  /*2ac0*/  BSYNC.RECONVERGENT B2 ;  /* 0x0000000000027941 */ /* 0x000fea0003800200 */
.L_x_50:
        /* <DEDUP_REMOVED lines=15> */
.L_x_53:
[----:B------:R-:W-:Y:S05]  /*2bc0*/  BSYNC.RECONVERGENT B2 ;  /* 0x0000000000027941 */ /* 0x000fea0003800200 */
.L_x_52:
        /* <DEDUP_REMOVED lines=15> */
.L_x_55:
[----:B------:R-:W-:Y:S05]  /*2cc0*/  BSYNC.RECONVERGENT B2 ;  /* 0x0000000000027941 */ /* 0x000fea0003800200 */
.L_x_54:
        /* <DEDUP_REMOVED lines=15> */
.L_x_57:
[----:B------:R-:W-:Y:S05]  /*2dc0*/  BSYNC.RECONVERGENT B2 ;  /* 0x0000000000027941 */ /* 0x000fea0003800200 */
.L_x_56:
        /* <DEDUP_REMOVED lines=15> */
.L_x_59:
[----:B------:R-:W-:Y:S05]  /*2ec0*/  BSYNC.RECONVERGENT B2 ;  /* 0x0000000000027941 */ /* 0x000fea0003800200 */
.L_x_58:
        /* <DEDUP_REMOVED lines=15> */
.L_x_61:
[----:B------:R-:W-:Y:S05]  /*2fc0*/  BSYNC.RECONVERGENT B2 ;  /* 0x0000000000027941 */ /* 0x000fea0003800200 */
.L_x_60:
[----:B------:R1:W-:Y:S01]  /*2fd0*/  STG.E desc[UR14][R4.64+0x1c], R9 ;  /* 0x00001c0904007986 */ /* 0x0003e2000c10190e */
[----:B------:R-:W-:-:S12]  /*2fe0*/  UIADD3 UR4, UPT, UPT, UR4, 0x8, URZ ;  /* 0x0000000804047890 */ /* 0x000fd8000fffe0ff */
.L_x_45:
[----:B------:R-:W-:-:S13]  /*2ff0*/  ISETP.NE.AND P0, PT, RZ, UR13, PT ;  /* 0x0000000dff007c0c */ /* 0x000fda000bf05270 */
[----:B------:R-:W-:Y:S05]  /*3000*/  @!P0 EXIT ;  /* 0x000000000000894d */ /* 0x000fea0003800000 */
[----:B------:R-:W5:Y:S01]  /*3010*/  LDCU UR5, c[0x0][0x394] ;  /* 0x00007280ff0577ac */ /* 0x000f620008000800 */
[----:B------:R-:W-:Y:S02]  /*3020*/  UISETP.GE.U32.AND UP0, UPT, UR13, 0x4, UPT ;  /* 0x000000040d00788c */ /* 0x000fe4000bf06070 */
[----:B-----5:R-:W-:-:S07]  /*3030*/  ULOP3.LUT UR5, UR5, 0x3, URZ, 0xc0, !UPT ;  /* 0x0000000305057892 */ /* 0x020fce000f8ec0ff */
[----:B------:R-:W-:Y:S05]  /*3040*/  BRA.U !UP0, `(.L_x_62) ;  /* 0x0000000508107547 */ /* 0x000fea000b800000 */
[----:B01--4-:R-:W0:Y:S01]  /*3050*/  LDC.64 R4, c[0x0][0x388] ;  /* 0x0000e200ff047b82 */ /* 0x013e220000000a00 */
        /* <DEDUP_REMOVED lines=16> */
.L_x_64:
[----:B------:R-:W-:Y:S05]  /*3160*/  BSYNC.RECONVERGENT B2 ;  /* 0x0000000000027941 */ /* 0x000fea0003800200 */
.L_x_63:
        /* <DEDUP_REMOVED lines=15> */
.L_x_66:
[----:B------:R-:W-:Y:S05]  /*3260*/  BSYNC.RECONVERGENT B2 ;  /* 0x0000000000027941 */ /* 0x000fea0003800200 */
.L_x_65:
        /* <DEDUP_REMOVED lines=15> */
.L_x_68:
[----:B------:R-:W-:Y:S05]  /*3360*/  BSYNC.RECONVERGENT B2 ;  /* 0x0000000000027941 */ /* 0x000fea0003800200 */
.L_x_67:
        /* <DEDUP_REMOVED lines=15> */
.L_x_70:
[----:B------:R-:W-:Y:S05]  /*3460*/  BSYNC.RECONVERGENT B2 ;  /* 0x0000000000027941 */ /* 0x000fea0003800200 */
.L_x_69:
[----:B------:R0:W-:Y:S01]  /*3470*/  STG.E desc[UR14][R4.64+0xc], R9 ;  /* 0x00000c0904007986 */ /* 0x0001e2000c10190e */
[----:B------:R-:W-:-:S12]  /*3480*/  UIADD3 UR4, UPT, UPT, UR4, 0x4, URZ ;  /* 0x0000000404047890 */ /* 0x000fd8000fffe0ff */
.L_x_62:
[----:B------:R-:W-:-:S13]  /*3490*/  ISETP.NE.AND P0, PT, RZ, UR5, PT ;  /* 0x00000005ff007c0c */ /* 0x000fda000bf05270 */
[----:B------:R-:W-:Y:S05]  /*34a0*/  @!P0 EXIT ;  /* 0x000000000000894d */ /* 0x000fea0003800000 */
[----:B01--4-:R-:W0:Y:S01]  /*34b0*/  LDC.64 R4, c[0x0][0x388] ;  /* 0x0000e200ff047b82 */ /* 0x013e220000000a00 */
[----:B--2---:R-:W-:Y:S01]  /*34c0*/  IADD3 R11, PT, PT, R2, UR4, RZ ;  /* 0x00000004020b7c10 */ /* 0x004fe2000fffe0ff */
[----:B------:R-:W-:-:S12]  /*34d0*/  UIADD3 UR6, UPT, UPT, -UR5, URZ, URZ ;  /* 0x000000ff05067290 */ /* 0x000fd8000fffe1ff */
.L_x_73:
[----:B01-3--:R-:W-:-:S05]  /*34e0*/  IMAD.WIDE R6, R11, 0x4, R4 ;  /* 0x000000040b067825 */ /* 0x00bfca00078e0204 */
[----:B------:R-:W2:Y:S01]  /*34f0*/  LDG.E R13, desc[UR14][R6.64] ;  /* 0x0000000e060d7981 */ /* 0x000ea2000c1e1900 */
        /* <DEDUP_REMOVED lines=15> */
.L_x_72:
[----:B------:R-:W-:Y:S05]  /*35f0*/  BSYNC.RECONVERGENT B2 ;  /* 0x0000000000027941 */ /* 0x000fea0003800200 */
.L_x_71:
[----:B------:R1:W-:Y:S01]  /*3600*/  STG.E desc[UR14][R6.64], R9 ;  /* 0x0000000906007986 */ /* 0x0003e2000c10190e */
[----:B------:R-:W-:Y:S01]  /*3610*/  IADD3 R11, PT, PT, R11, 0x1, RZ ;  /* 0x000000010b0b7810 */ /* 0x000fe20007ffe0ff */
[----:B------:R-:W-:Y:S06]  /*3620*/  BRA.U UP0, `(.L_x_73) ;  /* 0xfffffffd00ac7547 */ /* 0x000fec000b83ffff */
[----:B------:R-:W-:Y:S05]  /*3630*/  EXIT ;  /* 0x000000000000794d */ /* 0x000fea0003800000 */
        .weak           $__internal_0_$__cuda_sm3x_div_rn_noftz_f32_slowpath
        .type           $__internal_0_$__cuda_sm3x_div_rn_noftz_f32_slowpath,@function
        .size           $__internal_0_$__cuda_sm3x_div_rn_noftz_f32_slowpath,(.L_x_95 - $__internal_0_$__cuda_sm3x_div_rn_noftz_f32_slowpath)
$__internal_0_$__cuda_sm3x_div_rn_noftz_f32_slowpath:
[----:B------:R-:W-:Y:S01]  /*3640*/  SHF.R.U32.HI R9, RZ, 0x17, R3 ;  /* 0x00000017ff097819 */ /* 0x000fe20000011603 */
[----:B------:R-:W-:Y:S01]  /*3650*/  BSSY.RECONVERGENT B0, `(.L_x_74) ;  /* 0x0000063000007945 */ /* 0x000fe20003800200 */
[----:B------:R-:W-:Y:S02]  /*3660*/  SHF.R.U32.HI R10, RZ, 0x17, R0 ;  /* 0x00000017ff0a7819 */ /* 0x000fe40000011600 */
[----:B------:R-:W-:Y:S02]  /*3670*/  LOP3.LUT R9, R9, 0xff, RZ, 0xc0, !PT ;  /* 0x000000ff09097812 */ /* 0x000fe400078ec0ff */
[----:B------:R-:W-:Y:S02]  /*3680*/  LOP3.LUT R14, R10, 0xff, RZ, 0xc0, !PT ;  /* 0x000000ff0a0e7812 */ /* 0x000fe400078ec0ff */
[----:B------:R-:W-:Y:S02]  /*3690*/  IADD3 R15, PT, PT, R9, -0x1, RZ ;  /* 0xffffffff090f7810 */ /* 0x000fe40007ffe0ff */
[----:B------:R-:W-:-:S02]  /*36a0*/  IADD3 R12, PT, PT, R14, -0x1, RZ ;  /* 0xffffffff0e0c7810 */ /* 0x000fc40007ffe0ff */
[----:B------:R-:W-:Y:S02]  /*36b0*/  ISETP.GT.U32.AND P0, PT, R15, 0xfd, PT ;  /* 0x000000fd0f00780c */ /* 0x000fe40003f04070 */
[----:B------:R-:W-:Y:S02]  /*36c0*/  MOV R13, R3 ;  /* 0x00000003000d7202 */ /* 0x000fe40000000f00 */
[----:B------:R-:W-:-:S13]  /*36d0*/  ISETP.GT.U32.OR P0, PT, R12, 0xfd, P0 ;  /* 0x000000fd0c00780c */ /* 0x000fda0000704470 */
[----:B------:R-:W-:Y:S01]  /*36e0*/  @!P0 MOV R10, RZ ;  /* 0x000000ff000a8202 */ /* 0x000fe20000000f00 */
[----:B------:R-:W-:Y:S06]  /*36f0*/  @!P0 BRA `(.L_x_75) ;  /* 0x00000000005c8947 */ /* 0x000fec0003800000 */
[----:B------:R-:W-:Y:S02]  /*3700*/  FSETP.GTU.FTZ.AND P0, PT, |R0|, +INF , PT ;  /* 0x7f8000000000780b */ /* 0x000fe40003f1c200 */
[----:B------:R-:W-:-:S04]  /*3710*/  FSETP.GTU.FTZ.AND P1, PT, |R3|, +INF , PT ;  /* 0x7f8000000300780b */ /* 0x000fc80003f3c200 */
[----:B------:R-:W-:-:S13]  /*3720*/  PLOP3.LUT P0, PT, P0, P1, PT, 0xf8, 0x8f ;  /* 0x00000000008f781c */ /* 0x000fda0000703f70 */
[----:B------:R-:W-:Y:S05]  /*3730*/  @P0 BRA `(.L_x_76) ;  /* 0x00000004004c0947 */ /* 0x000fea0003800000 */
[----:B------:R-:W-:-:S13]  /*3740*/  LOP3.LUT P0, RZ, R13, 0x7fffffff, R0, 0xc8, !PT ;  /* 0x7fffffff0dff7812 */ /* 0x000fda000780c800 */
[----:B------:R-:W-:Y:S05]  /*3750*/  @!P0 BRA `(.L_x_77) ;  /* 0x00000004003c8947 */ /* 0x000fea0003800000 */
[C---:B------:R-:W-:Y:S02]  /*3760*/  FSETP.NEU.FTZ.AND P2, PT, |R0|.reuse, +INF , PT ;  /* 0x7f8000000000780b */ /* 0x040fe40003f5d200 */
[----:B------:R-:W-:Y:S02]  /*3770*/  FSETP.NEU.FTZ.AND P1, PT, |R3|, +INF , PT ;  /* 0x7f8000000300780b */ /* 0x000fe40003f3d200 */
[----:B------:R-:W-:-:S11]  /*3780*/  FSETP.NEU.FTZ.AND P0, PT, |R0|, +INF , PT ;  /* 0x7f8000000000780b */ /* 0x000fd60003f1d200 */
[----:B------:R-:W-:Y:S05]  /*3790*/  @!P1 BRA !P2, `(.L_x_77) ;  /* 0x00000004002c9947 */ /* 0x000fea0005000000 */
[----:B------:R-:W-:-:S04]  /*37a0*/  LOP3.LUT P2, RZ, R0, 0x7fffffff, RZ, 0xc0, !PT ;  /* 0x7fffffff00ff7812 */ /* 0x000fc8000784c0ff */
[----:B------:R-:W-:-:S13]  /*37b0*/  PLOP3.LUT P1, PT, P1, P2, PT, 0x2f, 0xf2 ;  /* 0x0000000000f2781c */ /* 0x000fda0000f24577 */
[----:B------:R-:W-:Y:S05]  /*37c0*/  @P1 BRA `(.L_x_78) ;  /* 0x0000000400181947 */ /* 0x000fea0003800000 */
[----:B------:R-:W-:-:S04]  /*37d0*/  LOP3.LUT P1, RZ, R13, 0x7fffffff, RZ, 0xc0, !PT ;  /* 0x7fffffff0dff7812 */ /* 0x000fc8000782c0ff */
[----:B------:R-:W-:-:S13]  /*37e0*/  PLOP3.LUT P0, PT, P0, P1, PT, 0x2f, 0xf2 ;  /* 0x0000000000f2781c */ /* 0x000fda0000702577 */
[----:B------:R-:W-:Y:S05]  /*37f0*/  @P0 BRA `(.L_x_79) ;  /* 0x0000000400000947 */ /* 0x000fea0003800000 */
[----:B------:R-:W-:Y:S02]  /*3800*/  ISETP.GE.AND P0, PT, R12, RZ, PT ;  /* 0x000000ff0c00720c */ /* 0x000fe40003f06270 */
[----:B------:R-:W-:-:S11]  /*3810*/  ISETP.GE.AND P1, PT, R15, RZ, PT ;  /* 0x000000ff0f00720c */ /* 0x000fd60003f26270 */
[----:B------:R-:W-:Y:S01]  /*3820*/  @P0 MOV R10, RZ ;  /* 0x000000ff000a0202 */ /* 0x000fe20000000f00 */
[----:B------:R-:W-:Y:S01]  /*3830*/  @!P0 FFMA R0, R0, 1.84467440737095516160e+19, RZ ;  /* 0x5f80000000008823 */ /* 0x000fe200000000ff */
[----:B------:R-:W-:Y:S01]  /*3840*/  @!P0 MOV R10, 0xffffffc0 ;  /* 0xffffffc0000a8802 */ /* 0x000fe20000000f00 */
[----:B------:R-:W-:-:S03]  /*3850*/  @!P1 FFMA R13, R3, 1.84467440737095516160e+19, RZ ;  /* 0x5f800000030d9823 */ /* 0x000fc600000000ff */
[----:B------:R-:W-:-:S07]  /*3860*/  @!P1 IADD3 R10, PT, PT, R10, 0x40, RZ ;  /* 0x000000400a0a9810 */ /* 0x000fce0007ffe0ff */
.L_x_75:
[----:B------:R-:W-:Y:S01]  /*3870*/  LEA R12, R9, 0xc0800000, 0x17 ;  /* 0xc0800000090c7811 */ /* 0x000fe200078eb8ff */
[----:B------:R-:W-:Y:S01]  /*3880*/  BSSY.RECONVERGENT B1, `(.L_x_80) ;  /* 0x0000036000017945 */ /* 0x000fe20003800200 */
[----:B------:R-:W-:Y:S02]  /*3890*/  IADD3 R14, PT, PT, R14, -0x7f, RZ ;  /* 0xffffff810e0e7810 */ /* 0x000fe40007ffe0ff */
[----:B------:R-:W-:-:S03]  /*38a0*/  IADD3 R16, PT, PT, -R12, R13, RZ ;  /* 0x0000000d0c107210 */ /* 0x000fc60007ffe1ff */
[----:B------:R-:W-:Y:S01]  /*38b0*/  IMAD R0, R14, -0x800000, R0 ;  /* 0xff8000000e007824 */ /* 0x000fe200078e0200 */
[----:B------:R-:W0:Y:S01]  /*38c0*/  MUFU.RCP R13, R16 ;  /* 0x00000010000d7308 */ /* 0x000e220000001000 */
[----:B------:R-:W-:-:S04]  /*38d0*/  FADD.FTZ R15, -R16, -RZ ;  /* 0x800000ff100f7221 */ /* 0x000fc80000010100 */
[----:B0-----:R-:W-:-:S04]  /*38e0*/  FFMA R12, R13, R15, 1 ;  /* 0x3f8000000d0c7423 */ /* 0x001fc8000000000f */
[----:B------:R-:W-:-:S04]  /*38f0*/  FFMA R13, R13, R12, R13 ;  /* 0x0000000c0d0d7223 */ /* 0x000fc8000000000d */
[----:B------:R-:W-:-:S04]  /*3900*/  FFMA R12, R0, R13, RZ ;  /* 0x0000000d000c7223 */ /* 0x000fc800000000ff */
[----:B------:R-:W-:-:S04]  /*3910*/  FFMA R17, R15, R12, R0 ;  /* 0x0000000c0f117223 */ /* 0x000fc80000000000 */
[----:B------:R-:W-:Y:S01]  /*3920*/  FFMA R12, R13, R17, R12 ;  /* 0x000000110d0c7223 */ /* 0x000fe2000000000c */
[----:B------:R-:W-:-:S03]  /*3930*/  IADD3 R17, PT, PT, R14, 0x7f, -R9 ;  /* 0x0000007f0e117810 */ /* 0x000fc60007ffe809 */
[----:B------:R-:W-:Y:S01]  /*3940*/  FFMA R15, R15, R12, R0 ;  /* 0x0000000c0f0f7223 */ /* 0x000fe20000000000 */
[----:B------:R-:W-:-:S03]  /*3950*/  IADD3 R17, PT, PT, R17, R10, RZ ;  /* 0x0000000a11117210 */ /* 0x000fc60007ffe0ff */
[----:B------:R-:W-:-:S05]  /*3960*/  FFMA R0, R13, R15, R12 ;  /* 0x0000000f0d007223 */ /* 0x000fca000000000c */
[----:B------:R-:W-:-:S04]  /*3970*/  SHF.R.U32.HI R9, RZ, 0x17, R0 ;  /* 0x00000017ff097819 */ /* 0x000fc80000011600 */
[----:B------:R-:W-:-:S04]  /*3980*/  LOP3.LUT R9, R9, 0xff, RZ, 0xc0, !PT ;  /* 0x000000ff09097812 */ /* 0x000fc800078ec0ff */
[----:B------:R-:W-:-:S04]  /*3990*/  IADD3 R14, PT, PT, R9, R17, RZ ;  /* 0x00000011090e7210 */ /* 0x000fc80007ffe0ff */
[----:B------:R-:W-:-:S04]  /*39a0*/  IADD3 R9, PT, PT, R14, -0x1, RZ ;  /* 0xffffffff0e097810 */ /* 0x000fc80007ffe0ff */
[----:B------:R-:W-:-:S13]  /*39b0*/  ISETP.GE.U32.AND P0, PT, R9, 0xfe, PT ;  /* 0x000000fe0900780c */ /* 0x000fda0003f06070 */
[----:B------:R-:W-:Y:S05]  /*39c0*/  @!P0 BRA `(.L_x_81) ;  /* 0x0000000000808947 */ /* 0x000fea0003800000 */
[----:B------:R-:W-:-:S13]  /*39d0*/  ISETP.GT.AND P0, PT, R14, 0xfe, PT ;  /* 0x000000fe0e00780c */ /* 0x000fda0003f04270 */
[----:B------:R-:W-:Y:S05]  /*39e0*/  @P0 BRA `(.L_x_82) ;  /* 0x00000000006c0947 */ /* 0x000fea0003800000 */
[----:B------:R-:W-:-:S13]  /*39f0*/  ISETP.GE.AND P0, PT, R14, 0x1, PT ;  /* 0x000000010e00780c */ /* 0x000fda0003f06270 */
[----:B------:R-:W-:Y:S05]  /*3a00*/  @P0 BRA `(.L_x_83) ;  /* 0x0000000000740947 */ /* 0x000fea0003800000 */
[----:B------:R-:W-:Y:S02]  /*3a10*/  ISETP.GE.AND P0, PT, R14, -0x18, PT ;  /* 0xffffffe80e00780c */ /* 0x000fe40003f06270 */
[----:B------:R-:W-:-:S11]  /*3a20*/  LOP3.LUT R0, R0, 0x80000000, RZ, 0xc0, !PT ;  /* 0x8000000000007812 */ /* 0x000fd600078ec0ff */
[----:B------:R-:W-:Y:S05]  /*3a30*/  @!P0 BRA `(.L_x_83) ;  /* 0x0000000000688947 */ /* 0x000fea0003800000 */
[-CC-:B------:R-:W-:Y:S01]  /*3a40*/  FFMA.RZ R9, R13, R15.reuse, R12.reuse ;  /* 0x0000000f0d097223 */ /* 0x180fe2000000c00c */
[C---:B------:R-:W-:Y:S02]  /*3a50*/  ISETP.NE.AND P2, PT, R14.reuse, RZ, PT ;  /* 0x000000ff0e00720c */ /* 0x040fe40003f45270 */
[C---:B------:R-:W-:Y:S02]  /*3a60*/  ISETP.NE.AND P1, PT, R14.reuse, RZ, PT ;  /* 0x000000ff0e00720c */ /* 0x040fe40003f25270 */
[----:B------:R-:W-:Y:S01]  /*3a70*/  LOP3.LUT R10, R9, 0x7fffff, RZ, 0xc0, !PT ;  /* 0x007fffff090a7812 */ /* 0x000fe200078ec0ff */
[CCC-:B------:R-:W-:Y:S01]  /*3a80*/  FFMA.RP R9, R13.reuse, R15.reuse, R12.reuse ;  /* 0x0000000f0d097223 */ /* 0x1c0fe2000000800c */
[----:B------:R-:W-:Y:S01]  /*3a90*/  FFMA.RM R12, R13, R15, R12 ;  /* 0x0000000f0d0c7223 */ /* 0x000fe2000000400c */
[----:B------:R-:W-:Y:S02]  /*3aa0*/  IADD3 R13, PT, PT, R14, 0x20, RZ ;  /* 0x000000200e0d7810 */ /* 0x000fe40007ffe0ff */
[----:B------:R-:W-:-:S02]  /*3ab0*/  LOP3.LUT R10, R10, 0x800000, RZ, 0xfc, !PT ;  /* 0x008000000a0a7812 */ /* 0x000fc400078efcff */
[----:B------:R-:W-:Y:S02]  /*3ac0*/  IADD3 R14, PT, PT, -R14, RZ, RZ ;  /* 0x000000ff0e0e7210 */ /* 0x000fe40007ffe1ff */
[----:B------:R-:W-:Y:S02]  /*3ad0*/  SHF.L.U32 R13, R10, R13, RZ ;  /* 0x0000000d0a0d7219 */ /* 0x000fe400000006ff */
[----:B------:R-:W-:Y:S02]  /*3ae0*/  FSETP.NEU.FTZ.AND P0, PT, R9, R12, PT ;  /* 0x0000000c0900720b */ /* 0x000fe40003f1d000 */
[----:B------:R-:W-:Y:S02]  /*3af0*/  SEL R9, R14, RZ, P2 ;  /* 0x000000ff0e097207 */ /* 0x000fe40001000000 */
[----:B------:R-:W-:Y:S02]  /*3b00*/  ISETP.NE.AND P1, PT, R13, RZ, P1 ;  /* 0x000000ff0d00720c */ /* 0x000fe40000f25270 */
[----:B------:R-:W-:-:S02]  /*3b10*/  SHF.R.U32.HI R9, RZ, R9, R10 ;  /* 0x00000009ff097219 */ /* 0x000fc4000001160a */
[----:B------:R-:W-:Y:S02]  /*3b20*/  PLOP3.LUT P0, PT, P0, P1, PT, 0xf8, 0x8f ;  /* 0x00000000008f781c */ /* 0x000fe40000703f70 */
[----:B------:R-:W-:Y:S02]  /*3b30*/  SHF.R.U32.HI R13, RZ, 0x1, R9 ;  /* 0x00000001ff0d7819 */ /* 0x000fe40000011609 */
[----:B------:R-:W-:-:S04]  /*3b40*/  SEL R10, RZ, 0x1, !P0 ;  /* 0x00000001ff0a7807 */ /* 0x000fc80004000000 */
[----:B------:R-:W-:-:S04]  /*3b50*/  LOP3.LUT R10, R10, 0x1, R13, 0xf8, !PT ;  /* 0x000000010a0a7812 */ /* 0x000fc800078ef80d */
[----:B------:R-:W-:-:S04]  /*3b60*/  LOP3.LUT R10, R10, R9, RZ, 0xc0, !PT ;  /* 0x000000090a0a7212 */ /* 0x000fc800078ec0ff */
[----:B------:R-:W-:-:S04]  /*3b70*/  IADD3 R13, PT, PT, R13, R10, RZ ;  /* 0x0000000a0d0d7210 */ /* 0x000fc80007ffe0ff */
[----:B------:R-:W-:Y:S01]  /*3b80*/  LOP3.LUT R0, R13, R0, RZ, 0xfc, !PT ;  /* 0x000000000d007212 */ /* 0x000fe200078efcff */
[----:B------:R-:W-:Y:S06]  /*3b90*/  BRA `(.L_x_83) ;  /* 0x0000000000107947 */ /* 0x000fec0003800000 */
.L_x_82:
[----:B------:R-:W-:-:S04]  /*3ba0*/  LOP3.LUT R0, R0, 0x80000000, RZ, 0xc0, !PT ;  /* 0x8000000000007812 */ /* 0x000fc800078ec0ff */
[----:B------:R-:W-:Y:S01]  /*3bb0*/  LOP3.LUT R0, R0, 0x7f800000, RZ, 0xfc, !PT ;  /* 0x7f80000000007812 */ /* 0x000fe200078efcff */
[----:B------:R-:W-:Y:S06]  /*3bc0*/  BRA `(.L_x_83) ;  /* 0x0000000000047947 */ /* 0x000fec0003800000 */
.L_x_81:
[----:B------:R-:W-:-:S07]  /*3bd0*/  LEA R0, R17, R0, 0x17 ;  /* 0x0000000011007211 */ /* 0x000fce00078eb8ff */
.L_x_83:
[----:B------:R-:W-:Y:S05]  /*3be0*/  BSYNC.RECONVERGENT B1 ;  /* 0x0000000000017941 */ /* 0x000fea0003800200 */
.L_x_80:
[----:B------:R-:W-:Y:S05]  /*3bf0*/  BRA `(.L_x_84) ;  /* 0x0000000000207947 */ /* 0x000fea0003800000 */
.L_x_79:
[----:B------:R-:W-:-:S04]  /*3c00*/  LOP3.LUT R0, R13, 0x80000000, R0, 0x48, !PT ;  /* 0x800000000d007812 */ /* 0x000fc800078e4800 */
[----:B------:R-:W-:Y:S01]  /*3c10*/  LOP3.LUT R0, R0, 0x7f800000, RZ, 0xfc, !PT ;  /* 0x7f80000000007812 */ /* 0x000fe200078efcff */
[----:B------:R-:W-:Y:S06]  /*3c20*/  BRA `(.L_x_84) ;  /* 0x0000000000147947 */ /* 0x000fec0003800000 */
.L_x_78:
[----:B------:R-:W-:Y:S01]  /*3c30*/  LOP3.LUT R0, R13, 0x80000000, R0, 0x48, !PT ;  /* 0x800000000d007812 */ /* 0x000fe200078e4800 */
[----:B------:R-:W-:Y:S06]  /*3c40*/  BRA `(.L_x_84) ;  /* 0x00000000000c7947 */ /* 0x000fec0003800000 */
.L_x_77:
[----:B------:R-:W0:Y:S01]  /*3c50*/  MUFU.RSQ R0, -QNAN ;  /* 0xffc0000000007908 */ /* 0x000e220000001400 */
[----:B------:R-:W-:Y:S05]  /*3c60*/  BRA `(.L_x_84) ;  /* 0x0000000000047947 */ /* 0x000fea0003800000 */
.L_x_76:
[----:B------:R-:W-:-:S07]  /*3c70*/  FADD.FTZ R0, R0, R3 ;  /* 0x0000000300007221 */ /* 0x000fce0000010000 */
.L_x_84:
[----:B------:R-:W-:Y:S05]  /*3c80*/  BSYNC.RECONVERGENT B0 ;  /* 0x0000000000007941 */ /* 0x000fea0003800200 */
.L_x_74:
[----:B------:R-:W-:-:S04]  /*3c90*/  HFMA2 R9, -RZ, RZ, 0, 0 ;  /* 0x00000000ff097431 */ /* 0x000fc800000001ff */
[----:B0-----:R-:W-:Y:S05]  /*3ca0*/  RET.REL.NODEC R8 `(SoftMax) ;  /* 0xffffffc008d47950 */ /* 0x001fea0003c3ffff */
.L_x_85:
[----:B------:R-:W-:-:S00]  /*3cb0*/  BRA `(.L_x_85) ;  /* 0xfffffffc00fc7947 */ /* 0x000fc0000383ffff */
[----:B------:R-:W-:-:S00]  /*3cc0*/  NOP ;  /* 0x0000000000007918 */ /* 0x000fc00000000000 */
        /* <DEDUP_REMOVED lines=11> */
.L_x_95:


//--------------------- .text.Sigmoid             --------------------------
	.section	.text.Sigmoid,"ax",@progbits
	.align	128
        .global         Sigmoid
        .type           Sigmoid,@function
        .size           Sigmoid,(.L_x_96 - Sigmoid)
        .other          Sigmoid,@"STO_CUDA_ENTRY STV_DEFAULT"
Sigmoid:
.text.Sigmoid:
        /* <DEDUP_REMOVED lines=13> */
[----:B------:R-:W0:Y:S01]  /*00d0*/  LDC.64 R4, c[0x0][0x380] ;  /* 0x0000e000ff047b82 */ /* 0x000e220000000a00 */
[----:B------:R-:W1:Y:S01]  /*00e0*/  LDCU.64 UR4, c[0x0][0x358] ;  /* 0x00006b00ff0477ac */ /* 0x000e620008000a00 */
[----:B------:R-:W-:-:S04]  /*00f0*/  IMAD R3, R3, UR7, R0 ;  /* 0x0000000703037c24 */ /* 0x000fc8000f8e0200 */
[----:B0-----:R-:W-:-:S06]  /*0100*/  IMAD.WIDE R4, R3, 0x4, R4 ;  /* 0x0000000403047825 */ /* 0x001fcc00078e0204 */
[----:B-1----:R-:W2:Y:S01]  /*0110*/  LDG.E R4, desc[UR4][R4.64] ;  /* 0x0000000404047981 */ /* 0x002ea2000c1e1900 */
[----:B------:R-:W-:Y:S01]  /*0120*/  IMAD.MOV.U32 R7, RZ, RZ, 0x3bbb989d ;  /* 0x3bbb989dff077424 */ /* 0x000fe200078e00ff */
[----:B------:R-:W-:Y:S01]  /*0130*/  BSSY.RECONVERGENT B0, `(.L_x_86) ;  /* 0x0000015000007945 */ /* 0x000fe20003800200 */
[----:B------:R-:W-:Y:S02]  /*0140*/  IMAD.MOV.U32 R9, RZ, RZ, 0x437c0000 ;  /* 0x437c0000ff097424 */ /* 0x000fe400078e00ff */
[----:B--2---:R-:W-:-:S04]  /*0150*/  FFMA.SAT R0, R4, -R7, 0.5 ;  /* 0x3f00000004007423 */ /* 0x004fc80000002807 */
[----:B------:R-:W-:-:S04]  /*0160*/  FFMA.RM R0, R0, R9, 12582913 ;  /* 0x4b40000100007423 */ /* 0x000fc80000004009 */
[C---:B------:R-:W-:Y:S01]  /*0170*/  FADD R7, R0.reuse, -12583039 ;  /* 0xcb40007f00077421 */ /* 0x040fe20000000000 */
[----:B------:R-:W-:-:S03]  /*0180*/  SHF.L.U32 R0, R0, 0x17, RZ ;  /* 0x0000001700007819 */ /* 0x000fc600000006ff */
[----:B------:R-:W-:-:S04]  /*0190*/  FFMA R7, R4, -1.4426950216293334961, -R7 ;  /* 0xbfb8aa3b04077823 */ /* 0x000fc80000000807 */
[----:B------:R-:W-:-:S06]  /*01a0*/  FFMA R7, R4, -1.925963033500011079e-08, R7 ;  /* 0xb2a5706004077823 */ /* 0x000fcc0000000007 */
[----:B------:R-:W0:Y:S02]  /*01b0*/  MUFU.EX2 R7, R7 ;  /* 0x0000000700077308 */ /* 0x000e240000000800 */
[----:B0-----:R-:W-:-:S04]  /*01c0*/  FFMA R0, R0, R7, 1 ;  /* 0x3f80000000007423 */ /* 0x001fc80000000007 */
[----:B------:R-:W-:-:S05]  /*01d0*/  VIADD R2, R0, 0x1800000 ;  /* 0x0180000000027836 */ /* 0x000fca0000000000 */
[----:B------:R-:W-:-:S04]  /*01e0*/  LOP3.LUT R2, R2, 0x7f800000, RZ, 0xc0, !PT ;  /* 0x7f80000002027812 */ /* 0x000fc800078ec0ff */
[----:B------:R-:W-:-:S13]  /*01f0*/  ISETP.GT.U32.AND P0, PT, R2, 0x1ffffff, PT ;  /* 0x01ffffff0200780c */ /* 0x000fda0003f04070 */
[----:B------:R-:W-:Y:S05]  /*0200*/  @P0 BRA `(.L_x_87) ;  /* 0x00000000000c0947 */ /* 0x000fea0003800000 */
[----:B------:R-:W-:-:S07]  /*0210*/  MOV R4, 0x230 ;  /* 0x0000023000047802 */ /* 0x000fce0000000f00 */
[----:B------:R-:W-:Y:S05]  /*0220*/  CALL.REL.NOINC `($__internal_1_$__cuda_sm20_rcp_rn_f32_slowpath) ;  /* 0x0000000000287944 */ /* 0x000fea0003c00000 */
[----:B------:R-:W-:Y:S05]  /*0230*/  BRA `(.L_x_88) ;  /* 0x0000000000107947 */ /* 0x000fea0003800000 */
.L_x_87:
[----:B------:R-:W0:Y:S02]  /*0240*/  MUFU.RCP R7, R0 ;  /* 0x0000000000077308 */ /* 0x000e240000001000 */
[----:B0-----:R-:W-:-:S04]  /*0250*/  FFMA R2, R0, R7, -1 ;  /* 0xbf80000000027423 */ /* 0x001fc80000000007 */
[----:B------:R-:W-:-:S04]  /*0260*/  FADD.FTZ R2, -R2, -RZ ;  /* 0x800000ff02027221 */ /* 0x000fc80000010100 */
[----:B------:R-:W-:-:S07]  /*0270*/  FFMA R7, R7, R2, R7 ;  /* 0x0000000207077223 */ /* 0x000fce0000000007 */
.L_x_88:
[----:B------:R-:W-:Y:S05]  /*0280*/  BSYNC.RECONVERGENT B0 ;  /* 0x0000000000007941 */ /* 0x000fea0003800200 */
.L_x_86:
[----:B------:R-:W0:Y:S02]  /*0290*/  LDC.64 R4, c[0x0][0x388] ;  /* 0x0000e200ff047b82 */ /* 0x000e240000000a00 */
[----:B0-----:R-:W-:-:S05]  /*02a0*/  IMAD.WIDE R2, R3, 0x4, R4 ;  /* 0x0000000403027825 */ /* 0x001fca00078e0204 */
[----:B------:R-:W-:Y:S01]  /*02b0*/  STG.E desc[UR4][R2.64], R7 ;  /* 0x0000000702007986 */ /* 0x000fe2000c101904 */
[----:B------:R-:W-:Y:S05]  /*02c0*/  EXIT ;  /* 0x000000000000794d */ /* 0x000fea0003800000 */
        .weak           $__internal_1_$__cuda_sm20_rcp_rn_f32_slowpath
        .type           $__internal_1_$__cuda_sm20_rcp_rn_f32_slowpath,@function
        .size           $__internal_1_$__cuda_sm20_rcp_rn_f32_slowpath,(.L_x_96 - $__internal_1_$__cuda_sm20_rcp_rn_f32_slowpath)
$__internal_1_$__cuda_sm20_rcp_rn_f32_slowpath:
[----:B------:R-:W-:Y:S01]  /*02d0*/  SHF.L.U32 R2, R0, 0x1, RZ ;  /* 0x0000000100027819 */ /* 0x000fe200000006ff */
[----:B------:R-:W-:Y:S03]  /*02e0*/  BSSY.RECONVERGENT B1, `(.L_x_89) ;  /* 0x0000030000017945 */ /* 0x000fe60003800200 */
[----:B------:R-:W-:-:S04]  /*02f0*/  SHF.R.U32.HI R2, RZ, 0x18, R2 ;  /* 0x00000018ff027819 */ /* 0x000fc80000011602 */
[----:B------:R-:W-:-:S13]  /*0300*/  ISETP.NE.U32.AND P0, PT, R2, RZ, PT ;  /* 0x000000ff0200720c */ /* 0x000fda0003f05070 */
[----:B------:R-:W-:Y:S05]  /*0310*/  @P0 BRA `(.L_x_90) ;  /* 0x0000000000280947 */ /* 0x000fea0003800000 */
[----:B------:R-:W-:-:S05]  /*0320*/  IMAD.SHL.U32 R2, R0, 0x2, RZ ;  /* 0x0000000200027824 */ /* 0x000fca00078e00ff */
[----:B------:R-:W-:-:S13]  /*0330*/  ISETP.NE.AND P0, PT, R2, RZ, PT ;  /* 0x000000ff0200720c */ /* 0x000fda0003f05270 */
[----:B------:R-:W-:Y:S01]  /*0340*/  @P0 FFMA R6, R0, 1.84467440737095516160e+19, RZ ;  /* 0x5f80000000060823 */ /* 0x000fe200000000ff */
[----:B------:R-:W-:Y:S08]  /*0350*/  @!P0 MUFU.RCP R5, R0 ;  /* 0x0000000000058308 */ /* 0x000ff00000001000 */
[----:B------:R-:W0:Y:S02]  /*0360*/  @P0 MUFU.RCP R7, R6 ;  /* 0x0000000600070308 */ /* 0x000e240000001000 */
[----:B0-----:R-:W-:-:S04]  /*0370*/  @P0 FFMA R2, R6, R7, -1 ;  /* 0xbf80000006020423 */ /* 0x001fc80000000007 */
[----:B------:R-:W-:-:S04]  /*0380*/  @P0 FADD.FTZ R2, -R2, -RZ ;  /* 0x800000ff02020221 */ /* 0x000fc80000010100 */
[----:B------:R-:W-:-:S04]  /*0390*/  @P0 FFMA R2, R7, R2, R7 ;  /* 0x0000000207020223 */ /* 0x000fc80000000007 */
[----:B------:R-:W-:Y:S01]  /*03a0*/  @P0 FFMA R5, R2, 1.84467440737095516160e+19, RZ ;  /* 0x5f80000002050823 */ /* 0x000fe200000000ff */
[----:B------:R-:W-:Y:S06]  /*03b0*/  BRA `(.L_x_91) ;  /* 0x0000000000887947 */ /* 0x000fec0003800000 */
.L_x_90:
[----:B------:R-:W-:-:S04]  /*03c0*/  IADD3 R5, PT, PT, R2, -0xfd, RZ ;  /* 0xffffff0302057810 */ /* 0x000fc80007ffe0ff */
[----:B------:R-:W-:-:S13]  /*03d0*/  ISETP.GT.U32.AND P0, PT, R5, 0x1, PT ;  /* 0x000000010500780c */ /* 0x000fda0003f04070 */
[----:B------:R-:W-:Y:S05]  /*03e0*/  @P0 BRA `(.L_x_92) ;  /* 0x0000000000780947 */ /* 0x000fea0003800000 */
[----:B------:R-:W-:Y:S01]  /*03f0*/  LOP3.LUT R6, R0, 0x7fffff, RZ, 0xc0, !PT ;  /* 0x007fffff00067812 */ /* 0x000fe200078ec0ff */
[----:B------:R-:W-:-:S03]  /*0400*/  IMAD.MOV.U32 R10, RZ, RZ, 0x3 ;  /* 0x00000003ff0a7424 */ /* 0x000fc600078e00ff */
[----:B------:R-:W-:Y:S02]  /*0410*/  LOP3.LUT R6, R6, 0x3f800000, RZ, 0xfc, !PT ;  /* 0x3f80000006067812 */ /* 0x000fe400078efcff */
[----:B------:R-:W-:Y:S02]  /*0420*/  SHF.L.U32 R11, R10, R5, RZ ;  /* 0x000000050a0b7219 */ /* 0x000fe400000006ff */
[----:B------:R-:W0:Y:S02]  /*0430*/  MUFU.RCP R7, R6 ;  /* 0x0000000600077308 */ /* 0x000e240000001000 */
[----:B0-----:R-:W-:-:S04]  /*0440*/  FFMA R8, R6, R7, -1 ;  /* 0xbf80000006087423 */ /* 0x001fc80000000007 */
[----:B------:R-:W-:-:S04]  /*0450*/  FADD.FTZ R8, -R8, -RZ ;  /* 0x800000ff08087221 */ /* 0x000fc80000010100 */
[CCC-:B------:R-:W-:Y:S01]  /*0460*/  FFMA.RM R9, R7.reuse, R8.reuse, R7.reuse ;  /* 0x0000000807097223 */ /* 0x1c0fe20000004007 */
[----:B------:R-:W-:-:S04]  /*0470*/  FFMA.RP R8, R7, R8, R7 ;  /* 0x0000000807087223 */ /* 0x000fc80000008007 */
[C---:B------:R-:W-:Y:S02]  /*0480*/  LOP3.LUT R7, R9.reuse, 0x7fffff, RZ, 0xc0, !PT ;  /* 0x007fffff09077812 */ /* 0x040fe400078ec0ff */
[----:B------:R-:W-:Y:S02]  /*0490*/  FSETP.NEU.FTZ.AND P0, PT, R9, R8, PT ;  /* 0x000000080900720b */ /* 0x000fe40003f1d000 */
[----:B------:R-:W-:Y:S02]  /*04a0*/  LOP3.LUT R8, R7, 0x800000, RZ, 0xfc, !PT ;  /* 0x0080000007087812 */ /* 0x000fe400078efcff */
[----:B------:R-:W-:Y:S02]  /*04b0*/  SEL R7, RZ, 0xffffffff, !P0 ;  /* 0xffffffffff077807 */ /* 0x000fe40004000000 */
[----:B------:R-:W-:Y:S02]  /*04c0*/  LOP3.LUT R6, R11, R8, RZ, 0xc0, !PT ;  /* 0x000000080b067212 */ /* 0x000fe400078ec0ff */
[----:B------:R-:W-:-:S02]  /*04d0*/  IADD3 R7, PT, PT, -R7, RZ, RZ ;  /* 0x000000ff07077210 */ /* 0x000fc40007ffe1ff */
[-C--:B------:R-:W-:Y:S02]  /*04e0*/  SHF.R.U32.HI R6, RZ, R5.reuse, R6 ;  /* 0x00000005ff067219 */ /* 0x080fe40000011606 */
[----:B------:R-:W-:Y:S02]  /*04f0*/  LOP3.LUT P1, RZ, R7, R5, R8, 0xf8, !PT ;  /* 0x0000000507ff7212 */ /* 0x000fe4000782f808 */
[C---:B------:R-:W-:Y:S02]  /*0500*/  LOP3.LUT P0, RZ, R6.reuse, 0x1, RZ, 0xc0, !PT ;  /* 0x0000000106ff7812 */ /* 0x040fe4000780c0ff */
[----:B------:R-:W-:-:S04]  /*0510*/  LOP3.LUT P2, RZ, R6, 0x2, RZ, 0xc0, !PT ;  /* 0x0000000206ff7812 */ /* 0x000fc8000784c0ff */
[----:B------:R-:W-:Y:S02]  /*0520*/  PLOP3.LUT P0, PT, P0, P1, P2, 0xe0, 0x0 ;  /* 0x000000000000781c */ /* 0x000fe40000703c20 */
[----:B------:R-:W-:Y:S02]  /*0530*/  LOP3.LUT P1, RZ, R0, 0x7fffff, RZ, 0xc0, !PT ;  /* 0x007fffff00ff7812 */ /* 0x000fe4000782c0ff */
[----:B------:R-:W-:-:S05]  /*0540*/  SEL R5, RZ, 0x1, !P0 ;  /* 0x00000001ff057807 */ /* 0x000fca0004000000 */
[----:B------:R-:W-:-:S05]  /*0550*/  IMAD.MOV R5, RZ, RZ, -R5 ;  /* 0x000000ffff057224 */ /* 0x000fca00078e0a05 */
[----:B------:R-:W-:Y:S02]  /*0560*/  ISETP.GE.AND P0, PT, R5, RZ, PT ;  /* 0x000000ff0500720c */ /* 0x000fe40003f06270 */
[----:B------:R-:W-:-:S04]  /*0570*/  IADD3 R5, PT, PT, R2, -0xfc, RZ ;  /* 0xffffff0402057810 */ /* 0x000fc80007ffe0ff */
[----:B------:R-:W-:-:S07]  /*0580*/  SHF.R.U32.HI R5, RZ, R5, R8 ;  /* 0x00000005ff057219 */ /* 0x000fce0000011608 */
[----:B------:R-:W-:-:S05]  /*0590*/  @!P0 VIADD R5, R5, 0x1 ;  /* 0x0000000105058836 */ /* 0x000fca0000000000 */
[----:B------:R-:W-:-:S04]  /*05a0*/  @!P1 SHF.L.U32 R5, R5, 0x1, RZ ;  /* 0x0000000105059819 */ /* 0x000fc800000006ff */
[----:B------:R-:W-:Y:S01]  /*05b0*/  LOP3.LUT R5, R5, 0x80000000, R0, 0xf8, !PT ;  /* 0x8000000005057812 */ /* 0x000fe200078ef800 */
[----:B------:R-:W-:Y:S06]  /*05c0*/  BRA `(.L_x_91) ;  /* 0x0000000000047947 */ /* 0x000fec0003800000 */
.L_x_92:
[----:B------:R0:W1:Y:S02]  /*05d0*/  MUFU.RCP R5, R0 ;  /* 0x0000000000057308 */ /* 0x0000640000001000 */
.L_x_91:
[----:B------:R-:W-:Y:S05]  /*05e0*/  BSYNC.RECONVERGENT B1 ;  /* 0x0000000000017941 */ /* 0x000fea0003800200 */
.L_x_89:
[----:B-1----:R-:W-:Y:S02]  /*05f0*/  IMAD.MOV.U32 R7, RZ, RZ, R5 ;  /* 0x000000ffff077224 */ /* 0x002fe400078e0005 */
[----:B------:R-:W-:-:S04]  /*0600*/  HFMA2 R5, -RZ, RZ, 0, 0 ;  /* 0x00000000ff057431 */ /* 0x000fc800000001ff */
[----:B0-----:R-:W-:Y:S05]  /*0610*/  RET.REL.NODEC R4 `(Sigmoid) ;  /* 0xfffffff804787950 */ /* 0x001fea0003c3ffff */
.L_x_93:
        /* <DEDUP_REMOVED lines=14> */
.L_x_96:


//--------------------- .text.ReLU                --------------------------
	.section	.text.ReLU,"ax",@progbits
	.align	128
        .global         ReLU
        .type           ReLU,@function
        .size           ReLU,(.L_x_99 - ReLU)
        .other          ReLU,@"STO_CUDA_ENTRY STV_DEFAULT"
ReLU:
.text.ReLU:
        /* <DEDUP_REMOVED lines=15> */
[----:B------:R-:W-:-:S06]  /*00f0*/  IMAD R7, R0, UR7, R5 ;  /* 0x0000000700077c24 */ /* 0x000fcc000f8e0205 */
[----:B------:R-:W2:Y:S01]  /*0100*/  LDC R0, c[0x0][0x398] ;  /* 0x0000e600ff007b82 */ /* 0x000ea20000000800 */
[----:B0-----:R-:W-:-:S05]  /*0110*/  IMAD.WIDE R2, R7, 0x4, R2 ;  /* 0x0000000407027825 */ /* 0x001fca00078e0202 */
[----:B-1----:R-:W2:Y:S02]  /*0120*/  LDG.E R9, desc[UR4][R2.64] ;  /* 0x0000000402097981 */ /* 0x002ea4000c1e1900 */
[----:B--2---:R-:W-:-:S13]  /*0130*/  FSETP.GE.AND P0, PT, R9, R0, PT ;  /* 0x000000000900720b */ /* 0x004fda0003f06000 */
[----:B------:R-:W0:Y:S02]  /*0140*/  @P0 LDC.64 R4, c[0x0][0x388] ;  /* 0x0000e200ff040b82 */ /* 0x000e240000000a00 */
[----:B0-----:R-:W-:-:S05]  /*0150*/  @P0 IMAD.WIDE R4, R7, 0x4, R4 ;  /* 0x0000000407040825 */ /* 0x001fca00078e0204 */
[----:B------:R0:W-:Y:S01]  /*0160*/  @P0 STG.E desc[UR4][R4.64], R0 ;  /* 0x0000000004000986 */ /* 0x0001e2000c101904 */
[----:B------:R-:W-:Y:S05]  /*0170*/  @P0 EXIT ;  /* 0x000000000000094d */ /* 0x000fea0003800000 */
[----:B------:R-:W1:Y:S02]  /*0180*/  LDCU UR6, c[0x0][0x39c] ;  /* 0x00007380ff0677ac */ /* 0x000e640008000800 */
[----:B-1----:R-:W-:-:S13]  /*0190*/  FSETP.GE.AND P0, PT, R9, UR6, PT ;  /* 0x0000000609007c0b */ /* 0x002fda000bf06000 */
[----:B------:R-:W1:Y:S02]  /*01a0*/  @P0 LDC.64 R2, c[0x0][0x388] ;  /* 0x0000e200ff020b82 */ /* 0x000e640000000a00 */
[----:B-1----:R-:W-:-:S05]  /*01b0*/  @P0 IMAD.WIDE R2, R7, 0x4, R2 ;  /* 0x0000000407020825 */ /* 0x002fca00078e0202 */
[----:B------:R1:W-:Y:S01]  /*01c0*/  @P0 STG.E desc[UR4][R2.64], R9 ;  /* 0x0000000902000986 */ /* 0x0003e2000c101904 */
[----:B------:R-:W-:Y:S05]  /*01d0*/  @P0 EXIT ;  /* 0x000000000000094d */ /* 0x000fea0003800000 */
[----:B-1----:R-:W1:Y:S01]  /*01e0*/  LDC.64 R2, c[0x0][0x388] ;  /* 0x0000e200ff027b82 */ /* 0x002e620000000a00 */
[----:B------:R-:W2:Y:S01]  /*01f0*/  LDCU UR7, c[0x0][0x3a0] ;  /* 0x00007400ff0777ac */ /* 0x000ea20008000800 */
[----:B------:R-:W-:-:S04]  /*0200*/  FADD R9, R9, -UR6 ;  /* 0x8000000609097e21 */ /* 0x000fc80008000000 */
[----:B--2---:R-:W-:Y:S01]  /*0210*/  FMUL R9, R9, UR7 ;  /* 0x0000000709097c20 */ /* 0x004fe20008400000 */
[----:B-1----:R-:W-:-:S05]  /*0220*/  IMAD.WIDE R2, R7, 0x4, R2 ;  /* 0x0000000407027825 */ /* 0x002fca00078e0202 */
[----:B------:R-:W-:Y:S01]  /*0230*/  STG.E desc[UR4][R2.64], R9 ;  /* 0x0000000902007986 */ /* 0x000fe2000c101904 */
[----:B------:R-:W-:Y:S05]  /*0240*/  EXIT ;  /* 0x000000000000794d */ /* 0x000fea0003800000 */
.L_x_94:
        /* <DEDUP_REMOVED lines=11> */
.L_x_99:


//--------------------- .nv.shared.reserved.0     --------------------------
	.section	.nv.shared.reserved.0,"aw",@nobits
	.weak		__nv_reservedSMEM_offset_0_alias
	.size		__nv_reservedSMEM_offset_0_alias, 0, 64
	.other		__nv_reservedSMEM_offset_0_alias,@"STO_CUDA_RESERVED_SHARED STV_DEFAULT"
__nv_reservedSMEM_offset_0_alias:
	.zero		0
	.zero		64


//--------------------- .nv.constant0.SoftMax     --------------------------
	.section	.nv.constant0.SoftMax,"a",@progbits
	.sectionflags	@""
	.align	4
.nv.constant0.SoftMax:
	.zero		920


//--------------------- .nv.constant0.Sigmoid     --------------------------
	.section	.nv.constant0.Sigmoid,"a",@progbits
	.sectionflags	@""
	.align	4
.nv.constant0.Sigmoid:
	.zero		920


//--------------------- .nv.constant0.ReLU        --------------------------
	.section	.nv.constant0.ReLU,"a",@progbits
	.sectionflags	@""
	.align	4
.nv.constant0.ReLU:
	.zero		932


//--------------------- SYMBOLS --------------------------

	.type		.nv.reservedSmem.offset0,@object
	.size		.nv.reservedSmem.offset0,0x4
